//
// Generated by NVIDIA NVVM Compiler
//
// Compiler Build ID: CL-36424714
// Cuda compilation tools, release 13.0, V13.0.88
// Based on NVVM 20.0.0
//

.version 9.0
.target sm_100
.address_size 64

	// .globl	_Z19wiAtomicOnGlobalMemIdEvPT_i

.visible .entry _Z19wiAtomicOnGlobalMemIdEvPT_i(
	.param .u64 .ptr .align 1 _Z19wiAtomicOnGlobalMemIdEvPT_i_param_0,
	.param .u32 _Z19wiAtomicOnGlobalMemIdEvPT_i_param_1
)
{
	.reg .pred 	%p<6>;
	.reg .b32 	%r<26>;
	.reg .b64 	%rd<5>;
	.reg .b64 	%fd<9>;

	ld.param.u64 	%rd2, [_Z19wiAtomicOnGlobalMemIdEvPT_i_param_0];
	ld.param.u32 	%r14, [_Z19wiAtomicOnGlobalMemIdEvPT_i_param_1];
	mov.u32 	%r15, %ctaid.x;
	mov.u32 	%r16, %ntid.x;
	mov.u32 	%r17, %tid.x;
	mad.lo.s32 	%r1, %r15, %r16, %r17;
	mul.lo.s32 	%r24, %r14, %r1;
	add.s32 	%r3, %r24, %r14;
	setp.ge.u32 	%p1, %r24, %r3;
	@%p1 bra 	$L__BB0_7;
	cvta.to.global.u64 	%rd3, %rd2;
	mul.wide.u32 	%rd4, %r1, 8;
	add.s64 	%rd1, %rd3, %rd4;
	and.b32  	%r4, %r14, 3;
	setp.eq.s32 	%p2, %r4, 0;
	@%p2 bra 	$L__BB0_4;
	neg.s32 	%r22, %r4;
$L__BB0_3:
	.pragma "nounroll";
	and.b32  	%r18, %r24, 1;
	cvt.rn.f64.u32 	%fd3, %r18;
	atom.global.add.f64 	%fd4, [%rd1], %fd3;
	add.s32 	%r24, %r24, 1;
	add.s32 	%r22, %r22, 1;
	setp.ne.s32 	%p3, %r22, 0;
	@%p3 bra 	$L__BB0_3;
$L__BB0_4:
	add.s32 	%r19, %r14, -1;
	setp.lt.u32 	%p4, %r19, 3;
	@%p4 bra 	$L__BB0_7;
	and.b32  	%r20, %r24, 1;
	xor.b32  	%r21, %r20, 1;
	cvt.rn.f64.u32 	%fd1, %r20;
	cvt.rn.f64.u32 	%fd2, %r21;
	sub.s32 	%r25, %r24, %r3;
$L__BB0_6:
	atom.global.add.f64 	%fd5, [%rd1], %fd1;
	atom.global.add.f64 	%fd6, [%rd1], %fd2;
	atom.global.add.f64 	%fd7, [%rd1], %fd1;
	atom.global.add.f64 	%fd8, [%rd1], %fd2;
	add.s32 	%r25, %r25, 4;
	setp.ne.s32 	%p5, %r25, 0;
	@%p5 bra 	$L__BB0_6;
$L__BB0_7:
	ret;

}
	// .globl	_Z19woAtomicOnGlobalMemIdEvPT_i
.visible .entry _Z19woAtomicOnGlobalMemIdEvPT_i(
	.param .u64 .ptr .align 1 _Z19woAtomicOnGlobalMemIdEvPT_i_param_0,
	.param .u32 _Z19woAtomicOnGlobalMemIdEvPT_i_param_1
)
{
	.reg .pred 	%p<6>;
	.reg .b32 	%r<26>;
	.reg .b64 	%rd<5>;
	.reg .b64 	%fd<21>;

	ld.param.u64 	%rd2, [_Z19woAtomicOnGlobalMemIdEvPT_i_param_0];
	ld.param.u32 	%r14, [_Z19woAtomicOnGlobalMemIdEvPT_i_param_1];
	mov.u32 	%r15, %ctaid.x;
	mov.u32 	%r16, %ntid.x;
	mov.u32 	%r17, %tid.x;
	mad.lo.s32 	%r1, %r15, %r16, %r17;
	mul.lo.s32 	%r24, %r14, %r1;
	add.s32 	%r3, %r24, %r14;
	setp.ge.u32 	%p1, %r24, %r3;
	@%p1 bra 	$L__BB1_8;
	cvta.to.global.u64 	%rd3, %rd2;
	mul.wide.u32 	%rd4, %r1, 8;
	add.s64 	%rd1, %rd3, %rd4;
	ld.global.f64 	%fd20, [%rd1];
	and.b32  	%r4, %r14, 3;
	setp.eq.s32 	%p2, %r4, 0;
	@%p2 bra 	$L__BB1_4;
	neg.s32 	%r22, %r4;
$L__BB1_3:
	.pragma "nounroll";
	and.b32  	%r18, %r24, 1;
	cvt.rn.f64.u32 	%fd12, %r18;
	add.f64 	%fd20, %fd20, %fd12;
	add.s32 	%r24, %r24, 1;
	add.s32 	%r22, %r22, 1;
	setp.ne.s32 	%p3, %r22, 0;
	@%p3 bra 	$L__BB1_3;
$L__BB1_4:
	add.s32 	%r19, %r14, -1;
	setp.lt.u32 	%p4, %r19, 3;
	@%p4 bra 	$L__BB1_7;
	and.b32  	%r20, %r24, 1;
	xor.b32  	%r21, %r20, 1;
	cvt.rn.f64.u32 	%fd6, %r20;
	cvt.rn.f64.u32 	%fd7, %r21;
	sub.s32 	%r25, %r24, %r3;
$L__BB1_6:
	add.f64 	%fd13, %fd20, %fd6;
	add.f64 	%fd14, %fd13, %fd7;
	add.f64 	%fd15, %fd14, %fd6;
	add.f64 	%fd20, %fd15, %fd7;
	add.s32 	%r25, %r25, 4;
	setp.ne.s32 	%p5, %r25, 0;
	@%p5 bra 	$L__BB1_6;
$L__BB1_7:
	st.global.f64 	[%rd1], %fd20;
$L__BB1_8:
	ret;

}
	// .globl	_Z19wiAtomicOnGlobalMemIiEvPT_i
.visible .entry _Z19wiAtomicOnGlobalMemIiEvPT_i(
	.param .u64 .ptr .align 1 _Z19wiAtomicOnGlobalMemIiEvPT_i_param_0,
	.param .u32 _Z19wiAtomicOnGlobalMemIiEvPT_i_param_1
)
{
	.reg .pred 	%p<6>;
	.reg .b32 	%r<31>;
	.reg .b64 	%rd<5>;

	ld.param.u64 	%rd2, [_Z19wiAtomicOnGlobalMemIiEvPT_i_param_0];
	ld.param.u32 	%r16, [_Z19wiAtomicOnGlobalMemIiEvPT_i_param_1];
	mov.u32 	%r17, %ctaid.x;
	mov.u32 	%r18, %ntid.x;
	mov.u32 	%r19, %tid.x;
	mad.lo.s32 	%r1, %r17, %r18, %r19;
	mul.lo.s32 	%r29, %r16, %r1;
	add.s32 	%r3, %r29, %r16;
	setp.ge.u32 	%p1, %r29, %r3;
	@%p1 bra 	$L__BB2_7;
	cvta.to.global.u64 	%rd3, %rd2;
	mul.wide.u32 	%rd4, %r1, 4;
	add.s64 	%rd1, %rd3, %rd4;
	and.b32  	%r4, %r16, 3;
	setp.eq.s32 	%p2, %r4, 0;
	@%p2 bra 	$L__BB2_4;
	neg.s32 	%r27, %r4;
$L__BB2_3:
	.pragma "nounroll";
	and.b32  	%r20, %r29, 1;
	atom.global.add.u32 	%r21, [%rd1], %r20;
	add.s32 	%r29, %r29, 1;
	add.s32 	%r27, %r27, 1;
	setp.ne.s32 	%p3, %r27, 0;
	@%p3 bra 	$L__BB2_3;
$L__BB2_4:
	add.s32 	%r22, %r16, -1;
	setp.lt.u32 	%p4, %r22, 3;
	@%p4 bra 	$L__BB2_7;
	and.b32  	%r11, %r29, 1;
	xor.b32  	%r12, %r11, 1;
	sub.s32 	%r30, %r29, %r3;
$L__BB2_6:
	atom.global.add.u32 	%r23, [%rd1], %r11;
	atom.global.add.u32 	%r24, [%rd1], %r12;
	atom.global.add.u32 	%r25, [%rd1], %r11;
	atom.global.add.u32 	%r26, [%rd1], %r12;
	add.s32 	%r30, %r30, 4;
	setp.ne.s32 	%p5, %r30, 0;
	@%p5 bra 	$L__BB2_6;
$L__BB2_7:
	ret;

}
	// .globl	_Z19woAtomicOnGlobalMemIiEvPT_i
.visible .entry _Z19woAtomicOnGlobalMemIiEvPT_i(
	.param .u64 .ptr .align 1 _Z19woAtomicOnGlobalMemIiEvPT_i_param_0,
	.param .u32 _Z19woAtomicOnGlobalMemIiEvPT_i_param_1
)
{
	.reg .pred 	%p<6>;
	.reg .b32 	%r<45>;
	.reg .b64 	%rd<5>;

	ld.param.u64 	%rd2, [_Z19woAtomicOnGlobalMemIiEvPT_i_param_0];
	ld.param.u32 	%r21, [_Z19woAtomicOnGlobalMemIiEvPT_i_param_1];
	mov.u32 	%r22, %ctaid.x;
	mov.u32 	%r23, %ntid.x;
	mov.u32 	%r24, %tid.x;
	mad.lo.s32 	%r1, %r22, %r23, %r24;
	mul.lo.s32 	%r41, %r21, %r1;
	add.s32 	%r3, %r41, %r21;
	setp.ge.u32 	%p1, %r41, %r3;
	@%p1 bra 	$L__BB3_8;
	cvta.to.global.u64 	%rd3, %rd2;
	mul.wide.u32 	%rd4, %r1, 4;
	add.s64 	%rd1, %rd3, %rd4;
	ld.global.u32 	%r40, [%rd1];
	and.b32  	%r5, %r21, 3;
	setp.eq.s32 	%p2, %r5, 0;
	@%p2 bra 	$L__BB3_4;
	neg.s32 	%r37, %r5;
$L__BB3_3:
	.pragma "nounroll";
	and.b32  	%r26, %r41, 1;
	add.s32 	%r40, %r40, %r26;
	add.s32 	%r41, %r41, 1;
	add.s32 	%r37, %r37, 1;
	setp.ne.s32 	%p3, %r37, 0;
	@%p3 bra 	$L__BB3_3;
$L__BB3_4:
	add.s32 	%r27, %r21, -1;
	setp.lt.u32 	%p4, %r27, 3;
	@%p4 bra 	$L__BB3_7;
	shl.b32 	%r28, %r41, 1;
	and.b32  	%r29, %r28, 2;
	xor.b32  	%r30, %r29, 2;
	add.s32 	%r31, %r29, %r30;
	sub.s32 	%r43, %r41, %r3;
	sub.s32 	%r32, %r3, %r41;
	add.s32 	%r33, %r32, -4;
	shr.u32 	%r34, %r33, 2;
	mad.lo.s32 	%r35, %r34, %r31, %r40;
	add.s32 	%r36, %r35, %r30;
	add.s32 	%r40, %r36, %r29;
$L__BB3_6:
	add.s32 	%r43, %r43, 4;
	setp.ne.s32 	%p5, %r43, 0;
	@%p5 bra 	$L__BB3_6;
$L__BB3_7:
	st.global.u32 	[%rd1], %r40;
$L__BB3_8:
	ret;

}
	// .globl	_Z19wiAtomicOnGlobalMemIfEvPT_i
.visible .entry _Z19wiAtomicOnGlobalMemIfEvPT_i(
	.param .u64 .ptr .align 1 _Z19wiAtomicOnGlobalMemIfEvPT_i_param_0,
	.param .u32 _Z19wiAtomicOnGlobalMemIfEvPT_i_param_1
)
{
	.reg .pred 	%p<6>;
	.reg .b32 	%r<26>;
	.reg .b32 	%f<9>;
	.reg .b64 	%rd<5>;

	ld.param.u64 	%rd2, [_Z19wiAtomicOnGlobalMemIfEvPT_i_param_0];
	ld.param.u32 	%r14, [_Z19wiAtomicOnGlobalMemIfEvPT_i_param_1];
	mov.u32 	%r15, %ctaid.x;
	mov.u32 	%r16, %ntid.x;
	mov.u32 	%r17, %tid.x;
	mad.lo.s32 	%r1, %r15, %r16, %r17;
	mul.lo.s32 	%r24, %r14, %r1;
	add.s32 	%r3, %r24, %r14;
	setp.ge.u32 	%p1, %r24, %r3;
	@%p1 bra 	$L__BB4_7;
	cvta.to.global.u64 	%rd3, %rd2;
	mul.wide.u32 	%rd4, %r1, 4;
	add.s64 	%rd1, %rd3, %rd4;
	and.b32  	%r4, %r14, 3;
	setp.eq.s32 	%p2, %r4, 0;
	@%p2 bra 	$L__BB4_4;
	neg.s32 	%r22, %r4;
$L__BB4_3:
	.pragma "nounroll";
	and.b32  	%r18, %r24, 1;
	cvt.rn.f32.u32 	%f3, %r18;
	atom.global.add.f32 	%f4, [%rd1], %f3;
	add.s32 	%r24, %r24, 1;
	add.s32 	%r22, %r22, 1;
	setp.ne.s32 	%p3, %r22, 0;
	@%p3 bra 	$L__BB4_3;
$L__BB4_4:
	add.s32 	%r19, %r14, -1;
	setp.lt.u32 	%p4, %r19, 3;
	@%p4 bra 	$L__BB4_7;
	and.b32  	%r20, %r24, 1;
	xor.b32  	%r21, %r20, 1;
	cvt.rn.f32.u32 	%f1, %r20;
	cvt.rn.f32.u32 	%f2, %r21;
	sub.s32 	%r25, %r24, %r3;
$L__BB4_6:
	atom.global.add.f32 	%f5, [%rd1], %f1;
	atom.global.add.f32 	%f6, [%rd1], %f2;
	atom.global.add.f32 	%f7, [%rd1], %f1;
	atom.global.add.f32 	%f8, [%rd1], %f2;
	add.s32 	%r25, %r25, 4;
	setp.ne.s32 	%p5, %r25, 0;
	@%p5 bra 	$L__BB4_6;
$L__BB4_7:
	ret;

}
	// .globl	_Z19woAtomicOnGlobalMemIfEvPT_i
.visible .entry _Z19woAtomicOnGlobalMemIfEvPT_i(
	.param .u64 .ptr .align 1 _Z19woAtomicOnGlobalMemIfEvPT_i_param_0,
	.param .u32 _Z19woAtomicOnGlobalMemIfEvPT_i_param_1
)
{
	.reg .pred 	%p<6>;
	.reg .b32 	%r<26>;
	.reg .b32 	%f<21>;
	.reg .b64 	%rd<5>;

	ld.param.u64 	%rd2, [_Z19woAtomicOnGlobalMemIfEvPT_i_param_0];
	ld.param.u32 	%r14, [_Z19woAtomicOnGlobalMemIfEvPT_i_param_1];
	mov.u32 	%r15, %ctaid.x;
	mov.u32 	%r16, %ntid.x;
	mov.u32 	%r17, %tid.x;
	mad.lo.s32 	%r1, %r15, %r16, %r17;
	mul.lo.s32 	%r24, %r14, %r1;
	add.s32 	%r3, %r24, %r14;
	setp.ge.u32 	%p1, %r24, %r3;
	@%p1 bra 	$L__BB5_8;
	cvta.to.global.u64 	%rd3, %rd2;
	mul.wide.u32 	%rd4, %r1, 4;
	add.s64 	%rd1, %rd3, %rd4;
	ld.global.f32 	%f20, [%rd1];
	and.b32  	%r4, %r14, 3;
	setp.eq.s32 	%p2, %r4, 0;
	@%p2 bra 	$L__BB5_4;
	neg.s32 	%r22, %r4;
$L__BB5_3:
	.pragma "nounroll";
	and.b32  	%r18, %r24, 1;
	cvt.rn.f32.u32 	%f12, %r18;
	add.f32 	%f20, %f20, %f12;
	add.s32 	%r24, %r24, 1;
	add.s32 	%r22, %r22, 1;
	setp.ne.s32 	%p3, %r22, 0;
	@%p3 bra 	$L__BB5_3;
$L__BB5_4:
	add.s32 	%r19, %r14, -1;
	setp.lt.u32 	%p4, %r19, 3;
	@%p4 bra 	$L__BB5_7;
	and.b32  	%r20, %r24, 1;
	xor.b32  	%r21, %r20, 1;
	cvt.rn.f32.u32 	%f6, %r20;
	cvt.rn.f32.u32 	%f7, %r21;
	sub.s32 	%r25, %r24, %r3;
$L__BB5_6:
	add.f32 	%f13, %f20, %f6;
	add.f32 	%f14, %f13, %f7;
	add.f32 	%f15, %f14, %f6;
	add.f32 	%f20, %f15, %f7;
	add.s32 	%r25, %r25, 4;
	setp.ne.s32 	%p5, %r25, 0;
	@%p5 bra 	$L__BB5_6;
$L__BB5_7:
	st.global.f32 	[%rd1], %f20;
$L__BB5_8:
	ret;

}


// ===== COMPILED SASS (sm_100) =====

	.target	sm_100

	.elftype	@"ET_EXEC"


//--------------------- .note.nv.tkinfo           --------------------------
	.section	.note.nv.tkinfo,"",@"SHT_NOTE"
	.sectionflags	@"SHF_NOTE_NV_TKINFO"
	.tkinfo
        /*0018*/ 	.word	0x00000002
        /*0030*/ 	.string	""
        /*0030*/ 	.string	"ptxas"
        /*0030*/ 	.string	"Cuda compilation tools, release 13.0, V13.0.88"
        /*0030*/ 	.string	"Build cuda_13.0.r13.0/compiler.36424714_0"
        /*0030*/ 	.string	"-arch sm_100 -m 64 "



//--------------------- .note.nv.cuinfo           --------------------------
	.section	.note.nv.cuinfo,"",@"SHT_NOTE"
	.sectionflags	@"SHF_NOTE_NV_CUINFO"
        /*0018*/ 	.short	0x0002
        /*001a*/ 	.short	0x0064
        /*001c*/ 	.short	0x0082
	.zero		2


//--------------------- .nv.info                  --------------------------
	.section	.nv.info,"",@"SHT_CUDA_INFO"
	.align	4


	//----- nvinfo : EIATTR_REGCOUNT
	.align		4
        /*0000*/ 	.byte	0x04, 0x2f
        /*0002*/ 	.short	(.L_1 - .L_0)
	.align		4
.L_0:
        /*0004*/ 	.word	index@(_Z19wiAtomicOnGlobalMemIdEvPT_i)
        /*0008*/ 	.word	0x0000000c


	//----- nvinfo : EIATTR_FRAME_SIZE
	.align		4
.L_1:
        /*000c*/ 	.byte	0x04, 0x11
        /*000e*/ 	.short	(.L_3 - .L_2)
	.align		4
.L_2:
        /*0010*/ 	.word	index@(_Z19wiAtomicOnGlobalMemIdEvPT_i)
        /*0014*/ 	.word	0x00000000


	//----- nvinfo : EIATTR_REGCOUNT
	.align		4
.L_3:
        /*0018*/ 	.byte	0x04, 0x2f
        /*001a*/ 	.short	(.L_5 - .L_4)
	.align		4
.L_4:
        /*001c*/ 	.word	index@(_Z19woAtomicOnGlobalMemIdEvPT_i)
        /*0020*/ 	.word	0x0000000e


	//----- nvinfo : EIATTR_FRAME_SIZE
	.align		4
.L_5:
        /*0024*/ 	.byte	0x04, 0x11
        /*0026*/ 	.short	(.L_7 - .L_6)
	.align		4
.L_6:
        /*0028*/ 	.word	index@(_Z19woAtomicOnGlobalMemIdEvPT_i)
        /*002c*/ 	.word	0x00000000


	//----- nvinfo : EIATTR_REGCOUNT
	.align		4
.L_7:
        /*0030*/ 	.byte	0x04, 0x2f
        /*0032*/ 	.short	(.L_9 - .L_8)
	.align		4
.L_8:
        /*0034*/ 	.word	index@(_Z19wiAtomicOnGlobalMemIiEvPT_i)
        /*0038*/ 	.word	0x0000000a


	//----- nvinfo : EIATTR_FRAME_SIZE
	.align		4
.L_9:
        /*003c*/ 	.byte	0x04, 0x11
        /*003e*/ 	.short	(.L_11 - .L_10)
	.align		4
.L_10:
        /*0040*/ 	.word	index@(_Z19wiAtomicOnGlobalMemIiEvPT_i)
        /*0044*/ 	.word	0x00000000


	//----- nvinfo : EIATTR_REGCOUNT
	.align		4
.L_11:
        /*0048*/ 	.byte	0x04, 0x2f
        /*004a*/ 	.short	(.L_13 - .L_12)
	.align		4
.L_12:
        /*004c*/ 	.word	index@(_Z19woAtomicOnGlobalMemIiEvPT_i)
        /*0050*/ 	.word	0x0000000a


	//----- nvinfo : EIATTR_FRAME_SIZE
	.align		4
.L_13:
        /*0054*/ 	.byte	0x04, 0x11
        /*0056*/ 	.short	(.L_15 - .L_14)
	.align		4
.L_14:
        /*0058*/ 	.word	index@(_Z19woAtomicOnGlobalMemIiEvPT_i)
        /*005c*/ 	.word	0x00000000


	//----- nvinfo : EIATTR_REGCOUNT
	.align		4
.L_15:
        /*0060*/ 	.byte	0x04, 0x2f
        /*0062*/ 	.short	(.L_17 - .L_16)
	.align		4
.L_16:
        /*0064*/ 	.word	index@(_Z19wiAtomicOnGlobalMemIfEvPT_i)
        /*0068*/ 	.word	0x0000000a


	//----- nvinfo : EIATTR_FRAME_SIZE
	.align		4
.L_17:
        /*006c*/ 	.byte	0x04, 0x11
        /*006e*/ 	.short	(.L_19 - .L_18)
	.align		4
.L_18:
        /*0070*/ 	.word	index@(_Z19wiAtomicOnGlobalMemIfEvPT_i)
        /*0074*/ 	.word	0x00000000


	//----- nvinfo : EIATTR_REGCOUNT
	.align		4
.L_19:
        /*0078*/ 	.byte	0x04, 0x2f
        /*007a*/ 	.short	(.L_21 - .L_20)
	.align		4
.L_20:
        /*007c*/ 	.word	index@(_Z19woAtomicOnGlobalMemIfEvPT_i)
        /*0080*/ 	.word	0x0000000c


	//----- nvinfo : EIATTR_FRAME_SIZE
	.align		4
.L_21:
        /*0084*/ 	.byte	0x04, 0x11
        /*0086*/ 	.short	(.L_23 - .L_22)
	.align		4
.L_22:
        /*0088*/ 	.word	index@(_Z19woAtomicOnGlobalMemIfEvPT_i)
        /*008c*/ 	.word	0x00000000


	//----- nvinfo : EIATTR_MIN_STACK_SIZE
	.align		4
.L_23:
        /*0090*/ 	.byte	0x04, 0x12
        /*0092*/ 	.short	(.L_25 - .L_24)
	.align		4
.L_24:
        /*0094*/ 	.word	index@(_Z19woAtomicOnGlobalMemIfEvPT_i)
        /*0098*/ 	.word	0x00000000


	//----- nvinfo : EIATTR_MIN_STACK_SIZE
	.align		4
.L_25:
        /*009c*/ 	.byte	0x04, 0x12
        /*009e*/ 	.short	(.L_27 - .L_26)
	.align		4
.L_26:
        /*00a0*/ 	.word	index@(_Z19wiAtomicOnGlobalMemIfEvPT_i)
        /*00a4*/ 	.word	0x00000000


	//----- nvinfo : EIATTR_MIN_STACK_SIZE
	.align		4
.L_27:
        /*00a8*/ 	.byte	0x04, 0x12
        /*00aa*/ 	.short	(.L_29 - .L_28)
	.align		4
.L_28:
        /*00ac*/ 	.word	index@(_Z19woAtomicOnGlobalMemIiEvPT_i)
        /*00b0*/ 	.word	0x00000000


	//----- nvinfo : EIATTR_MIN_STACK_SIZE
	.align		4
.L_29:
        /*00b4*/ 	.byte	0x04, 0x12
        /*00b6*/ 	.short	(.L_31 - .L_30)
	.align		4
.L_30:
        /*00b8*/ 	.word	index@(_Z19wiAtomicOnGlobalMemIiEvPT_i)
        /*00bc*/ 	.word	0x00000000


	//----- nvinfo : EIATTR_MIN_STACK_SIZE
	.align		4
.L_31:
        /*00c0*/ 	.byte	0x04, 0x12
        /*00c2*/ 	.short	(.L_33 - .L_32)
	.align		4
.L_32:
        /*00c4*/ 	.word	index@(_Z19woAtomicOnGlobalMemIdEvPT_i)
        /*00c8*/ 	.word	0x00000000


	//----- nvinfo : EIATTR_MIN_STACK_SIZE
	.align		4
.L_33:
        /*00cc*/ 	.byte	0x04, 0x12
        /*00ce*/ 	.short	(.L_35 - .L_34)
	.align		4
.L_34:
        /*00d0*/ 	.word	index@(_Z19wiAtomicOnGlobalMemIdEvPT_i)
        /*00d4*/ 	.word	0x00000000
.L_35:


//--------------------- .nv.compat                --------------------------
	.section	.nv.compat,"",@"SHT_CUDA_COMPAT_INFO"
	.align	4
        /*0000*/ 	.byte	0x02, 0x09, 0x00, 0x00, 0x02, 0x02, 0x01, 0x00, 0x02, 0x05, 0x05, 0x00, 0x03, 0x07, 0x01, 0x01
        /*0010*/ 	.byte	0x02, 0x03, 0x00, 0x00, 0x02, 0x06, 0x01, 0x00, 0x04, 0x0b, 0x08, 0x00, 0x01, 0x00, 0x00, 0x00
        /*0020*/ 	.byte	0x00, 0x00, 0x00, 0x00


//--------------------- .nv.info._Z19woAtomicOnGlobalMemIfEvPT_i --------------------------
	.section	.nv.info._Z19woAtomicOnGlobalMemIfEvPT_i,"",@"SHT_CUDA_INFO"
	.sectionflags	@""
	.align	4


	//----- nvinfo : EIATTR_CUDA_API_VERSION
	.align		4
        /*0000*/ 	.byte	0x04, 0x37
        /*0002*/ 	.short	(.L_37 - .L_36)
.L_36:
        /*0004*/ 	.word	0x00000082


	//----- nvinfo : EIATTR_KPARAM_INFO
	.align		4
.L_37:
        /*0008*/ 	.byte	0x04, 0x17
        /*000a*/ 	.short	(.L_39 - .L_38)
.L_38:
        /*000c*/ 	.word	0x00000000
        /*0010*/ 	.short	0x0001
        /*0012*/ 	.short	0x0008
        /*0014*/ 	.byte	0x00, 0xf0, 0x11, 0x00


	//----- nvinfo : EIATTR_KPARAM_INFO
	.align		4
.L_39:
        /*0018*/ 	.byte	0x04, 0x17
        /*001a*/ 	.short	(.L_41 - .L_40)
.L_40:
        /*001c*/ 	.word	0x00000000
        /*0020*/ 	.short	0x0000
        /*0022*/ 	.short	0x0000
        /*0024*/ 	.byte	0x00, 0xf5, 0x21, 0x00


	//----- nvinfo : EIATTR_SPARSE_MMA_MASK
	.align		4
.L_41:
        /*0028*/ 	.byte	0x03, 0x50
        /*002a*/ 	.short	0x0000


	//----- nvinfo : EIATTR_MAXREG_COUNT
	.align		4
        /*002c*/ 	.byte	0x03, 0x1b
        /*002e*/ 	.short	0x00ff


	//----- nvinfo : EIATTR_MERCURY_ISA_VERSION
	.align		4
        /*0030*/ 	.byte	0x03, 0x5f
        /*0032*/ 	.short	0x0101


	//----- nvinfo : EIATTR_VRC_CTA_INIT_COUNT
	.align		4
        /*0034*/ 	.byte	0x02, 0x4a
	.zero		1
	.zero		1


	//----- nvinfo : EIATTR_EXIT_INSTR_OFFSETS
	.align		4
        /*0038*/ 	.byte	0x04, 0x1c
        /*003a*/ 	.short	(.L_43 - .L_42)


	//   ....[0]....
.L_42:
        /*003c*/ 	.word	0x00000090


	//   ....[1]....
        /*0040*/ 	.word	0x00000580


	//----- nvinfo : EIATTR_CRS_STACK_SIZE
	.align		4
.L_43:
        /*0044*/ 	.byte	0x04, 0x1e
        /*0046*/ 	.short	(.L_45 - .L_44)
.L_44:
        /*0048*/ 	.word	0x00000000


	//----- nvinfo : EIATTR_CBANK_PARAM_SIZE
	.align		4
.L_45:
        /*004c*/ 	.byte	0x03, 0x19
        /*004e*/ 	.short	0x000c


	//----- nvinfo : EIATTR_PARAM_CBANK
	.align		4
        /*0050*/ 	.byte	0x04, 0x0a
        /*0052*/ 	.short	(.L_47 - .L_46)
	.align		4
.L_46:
        /*0054*/ 	.word	index@(.nv.constant0._Z19woAtomicOnGlobalMemIfEvPT_i)
        /*0058*/ 	.short	0x0380
        /*005a*/ 	.short	0x000c


	//----- nvinfo : EIATTR_SW_WAR
	.align		4
.L_47:
        /*005c*/ 	.byte	0x04, 0x36
        /*005e*/ 	.short	(.L_49 - .L_48)
.L_48:
        /*0060*/ 	.word	0x00000008
.L_49:


//--------------------- .nv.info._Z19wiAtomicOnGlobalMemIfEvPT_i --------------------------
	.section	.nv.info._Z19wiAtomicOnGlobalMemIfEvPT_i,"",@"SHT_CUDA_INFO"
	.sectionflags	@""
	.align	4


	//----- nvinfo : EIATTR_CUDA_API_VERSION
	.align		4
        /*0000*/ 	.byte	0x04, 0x37
        /*0002*/ 	.short	(.L_51 - .L_50)
.L_50:
        /*0004*/ 	.word	0x00000082


	//----- nvinfo : EIATTR_KPARAM_INFO
	.align		4
.L_51:
        /*0008*/ 	.byte	0x04, 0x17
        /*000a*/ 	.short	(.L_53 - .L_52)
.L_52:
        /*000c*/ 	.word	0x00000000
        /*0010*/ 	.short	0x0001
        /*0012*/ 	.short	0x0008
        /*0014*/ 	.byte	0x00, 0xf0, 0x11, 0x00


	//----- nvinfo : EIATTR_KPARAM_INFO
	.align		4
.L_53:
        /*0018*/ 	.byte	0x04, 0x17
        /*001a*/ 	.short	(.L_55 - .L_54)
.L_54:
        /*001c*/ 	.word	0x00000000
        /*0020*/ 	.short	0x0000
        /*0022*/ 	.short	0x0000
        /*0024*/ 	.byte	0x00, 0xf5, 0x21, 0x00


	//----- nvinfo : EIATTR_SPARSE_MMA_MASK
	.align		4
.L_55:
        /*0028*/ 	.byte	0x03, 0x50
        /*002a*/ 	.short	0x0000


	//----- nvinfo : EIATTR_MAXREG_COUNT
	.align		4
        /*002c*/ 	.byte	0x03, 0x1b
        /*002e*/ 	.short	0x00ff


	//----- nvinfo : EIATTR_MERCURY_ISA_VERSION
	.align		4
        /*0030*/ 	.byte	0x03, 0x5f
        /*0032*/ 	.short	0x0101


	//----- nvinfo : EIATTR_VRC_CTA_INIT_COUNT
	.align		4
        /*0034*/ 	.byte	0x02, 0x4a
	.zero		1
	.zero		1


	//----- nvinfo : EIATTR_EXIT_INSTR_OFFSETS
	.align		4
        /*0038*/ 	.byte	0x04, 0x1c
        /*003a*/ 	.short	(.L_57 - .L_56)


	//   ....[0]....
.L_56:
        /*003c*/ 	.word	0x00000090


	//   ....[1]....
        /*0040*/ 	.word	0x00000190


	//   ....[2]....
        /*0044*/ 	.word	0x00000260


	//----- nvinfo : EIATTR_CRS_STACK_SIZE
	.align		4
.L_57:
        /*0048*/ 	.byte	0x04, 0x1e
        /*004a*/ 	.short	(.L_59 - .L_58)
.L_58:
        /*004c*/ 	.word	0x00000000


	//----- nvinfo : EIATTR_CBANK_PARAM_SIZE
	.align		4
.L_59:
        /*0050*/ 	.byte	0x03, 0x19
        /*0052*/ 	.short	0x000c


	//----- nvinfo : EIATTR_PARAM_CBANK
	.align		4
        /*0054*/ 	.byte	0x04, 0x0a
        /*0056*/ 	.short	(.L_61 - .L_60)
	.align		4
.L_60:
        /*0058*/ 	.word	index@(.nv.constant0._Z19wiAtomicOnGlobalMemIfEvPT_i)
        /*005c*/ 	.short	0x0380
        /*005e*/ 	.short	0x000c


	//----- nvinfo : EIATTR_SW_WAR
	.align		4
.L_61:
        /*0060*/ 	.byte	0x04, 0x36
        /*0062*/ 	.short	(.L_63 - .L_62)
.L_62:
        /*0064*/ 	.word	0x00000008
.L_63:


//--------------------- .nv.info._Z19woAtomicOnGlobalMemIiEvPT_i --------------------------
	.section	.nv.info._Z19woAtomicOnGlobalMemIiEvPT_i,"",@"SHT_CUDA_INFO"
	.sectionflags	@""
	.align	4


	//----- nvinfo : EIATTR_CUDA_API_VERSION
	.align		4
        /*0000*/ 	.byte	0x04, 0x37
        /*0002*/ 	.short	(.L_65 - .L_64)
.L_64:
        /*0004*/ 	.word	0x00000082


	//----- nvinfo : EIATTR_KPARAM_INFO
	.align		4
.L_65:
        /*0008*/ 	.byte	0x04, 0x17
        /*000a*/ 	.short	(.L_67 - .L_66)
.L_66:
        /*000c*/ 	.word	0x00000000
        /*0010*/ 	.short	0x0001
        /*0012*/ 	.short	0x0008
        /*0014*/ 	.byte	0x00, 0xf0, 0x11, 0x00


	//----- nvinfo : EIATTR_KPARAM_INFO
	.align		4
.L_67:
        /*0018*/ 	.byte	0x04, 0x17
        /*001a*/ 	.short	(.L_69 - .L_68)
.L_68:
        /*001c*/ 	.word	0x00000000
        /*0020*/ 	.short	0x0000
        /*0022*/ 	.short	0x0000
        /*0024*/ 	.byte	0x00, 0xf5, 0x21, 0x00


	//----- nvinfo : EIATTR_SPARSE_MMA_MASK
	.align		4
.L_69:
        /*0028*/ 	.byte	0x03, 0x50
        /*002a*/ 	.short	0x0000


	//----- nvinfo : EIATTR_MAXREG_COUNT
	.align		4
        /*002c*/ 	.byte	0x03, 0x1b
        /*002e*/ 	.short	0x00ff


	//----- nvinfo : EIATTR_MERCURY_ISA_VERSION
	.align		4
        /*0030*/ 	.byte	0x03, 0x5f
        /*0032*/ 	.short	0x0101


	//----- nvinfo : EIATTR_VRC_CTA_INIT_COUNT
	.align		4
        /*0034*/ 	.byte	0x02, 0x4a
	.zero		1
	.zero		1


	//----- nvinfo : EIATTR_EXIT_INSTR_OFFSETS
	.align		4
        /*0038*/ 	.byte	0x04, 0x1c
        /*003a*/ 	.short	(.L_71 - .L_70)


	//   ....[0]....
.L_70:
        /*003c*/ 	.word	0x00000090


	//   ....[1]....
        /*0040*/ 	.word	0x00000230


	//----- nvinfo : EIATTR_CBANK_PARAM_SIZE
	.align		4
.L_71:
        /*0044*/ 	.byte	0x03, 0x19
        /*0046*/ 	.short	0x000c


	//----- nvinfo : EIATTR_PARAM_CBANK
	.align		4
        /*0048*/ 	.byte	0x04, 0x0a
        /*004a*/ 	.short	(.L_73 - .L_72)
	.align		4
.L_72:
        /*004c*/ 	.word	index@(.nv.constant0._Z19woAtomicOnGlobalMemIiEvPT_i)
        /*0050*/ 	.short	0x0380
        /*0052*/ 	.short	0x000c


	//----- nvinfo : EIATTR_SW_WAR
	.align		4
.L_73:
        /*0054*/ 	.byte	0x04, 0x36
        /*0056*/ 	.short	(.L_75 - .L_74)
.L_74:
        /*0058*/ 	.word	0x00000008
.L_75:


//--------------------- .nv.info._Z19wiAtomicOnGlobalMemIiEvPT_i --------------------------
	.section	.nv.info._Z19wiAtomicOnGlobalMemIiEvPT_i,"",@"SHT_CUDA_INFO"
	.sectionflags	@""
	.align	4


	//----- nvinfo : EIATTR_CUDA_API_VERSION
	.align		4
        /*0000*/ 	.byte	0x04, 0x37
        /*0002*/ 	.short	(.L_77 - .L_76)
.L_76:
        /*0004*/ 	.word	0x00000082


	//----- nvinfo : EIATTR_KPARAM_INFO
	.align		4
.L_77:
        /*0008*/ 	.byte	0x04, 0x17
        /*000a*/ 	.short	(.L_79 - .L_78)
.L_78:
        /*000c*/ 	.word	0x00000000
        /*0010*/ 	.short	0x0001
        /*0012*/ 	.short	0x0008
        /*0014*/ 	.byte	0x00, 0xf0, 0x11, 0x00


	//----- nvinfo : EIATTR_KPARAM_INFO
	.align		4
.L_79:
        /*0018*/ 	.byte	0x04, 0x17
        /*001a*/ 	.short	(.L_81 - .L_80)
.L_80:
        /*001c*/ 	.word	0x00000000
        /*0020*/ 	.short	0x0000
        /*0022*/ 	.short	0x0000
        /*0024*/ 	.byte	0x00, 0xf5, 0x21, 0x00


	//----- nvinfo : EIATTR_SPARSE_MMA_MASK
	.align		4
.L_81:
        /*0028*/ 	.byte	0x03, 0x50
        /*002a*/ 	.short	0x0000


	//----- nvinfo : EIATTR_MAXREG_COUNT
	.align		4
        /*002c*/ 	.byte	0x03, 0x1b
        /*002e*/ 	.short	0x00ff


	//----- nvinfo : EIATTR_MERCURY_ISA_VERSION
	.align		4
        /*0030*/ 	.byte	0x03, 0x5f
        /*0032*/ 	.short	0x0101


	//----- nvinfo : EIATTR_VRC_CTA_INIT_COUNT
	.align		4
        /*0034*/ 	.byte	0x02, 0x4a
	.zero		1
	.zero		1


	//----- nvinfo : EIATTR_EXIT_INSTR_OFFSETS
	.align		4
        /*0038*/ 	.byte	0x04, 0x1c
        /*003a*/ 	.short	(.L_83 - .L_82)


	//   ....[0]....
.L_82:
        /*003c*/ 	.word	0x00000090


	//   ....[1]....
        /*0040*/ 	.word	0x00000180


	//   ....[2]....
        /*0044*/ 	.word	0x00000230


	//----- nvinfo : EIATTR_CRS_STACK_SIZE
	.align		4
.L_83:
        /*0048*/ 	.byte	0x04, 0x1e
        /*004a*/ 	.short	(.L_85 - .L_84)
.L_84:
        /*004c*/ 	.word	0x00000000


	//----- nvinfo : EIATTR_CBANK_PARAM_SIZE
	.align		4
.L_85:
        /*0050*/ 	.byte	0x03, 0x19
        /*0052*/ 	.short	0x000c


	//----- nvinfo : EIATTR_PARAM_CBANK
	.align		4
        /*0054*/ 	.byte	0x04, 0x0a
        /*0056*/ 	.short	(.L_87 - .L_86)
	.align		4
.L_86:
        /*0058*/ 	.word	index@(.nv.constant0._Z19wiAtomicOnGlobalMemIiEvPT_i)
        /*005c*/ 	.short	0x0380
        /*005e*/ 	.short	0x000c


	//----- nvinfo : EIATTR_SW_WAR
	.align		4
.L_87:
        /*0060*/ 	.byte	0x04, 0x36
        /*0062*/ 	.short	(.L_89 - .L_88)
.L_88:
        /*0064*/ 	.word	0x00000008
.L_89:


//--------------------- .nv.info._Z19woAtomicOnGlobalMemIdEvPT_i --------------------------
	.section	.nv.info._Z19woAtomicOnGlobalMemIdEvPT_i,"",@"SHT_CUDA_INFO"
	.sectionflags	@""
	.align	4


	//----- nvinfo : EIATTR_CUDA_API_VERSION
	.align		4
        /*0000*/ 	.byte	0x04, 0x37
        /*0002*/ 	.short	(.L_91 - .L_90)
.L_90:
        /*0004*/ 	.word	0x00000082


	//----- nvinfo : EIATTR_KPARAM_INFO
	.align		4
.L_91:
        /*0008*/ 	.byte	0x04, 0x17
        /*000a*/ 	.short	(.L_93 - .L_92)
.L_92:
        /*000c*/ 	.word	0x00000000
        /*0010*/ 	.short	0x0001
        /*0012*/ 	.short	0x0008
        /*0014*/ 	.byte	0x00, 0xf0, 0x11, 0x00


	//----- nvinfo : EIATTR_KPARAM_INFO
	.align		4
.L_93:
        /*0018*/ 	.byte	0x04, 0x17
        /*001a*/ 	.short	(.L_95 - .L_94)
.L_94:
        /*001c*/ 	.word	0x00000000
        /*0020*/ 	.short	0x0000
        /*0022*/ 	.short	0x0000
        /*0024*/ 	.byte	0x00, 0xf5, 0x21, 0x00


	//----- nvinfo : EIATTR_SPARSE_MMA_MASK
	.align		4
.L_95:
        /*0028*/ 	.byte	0x03, 0x50
        /*002a*/ 	.short	0x0000


	//----- nvinfo : EIATTR_MAXREG_COUNT
	.align		4
        /*002c*/ 	.byte	0x03, 0x1b
        /*002e*/ 	.short	0x00ff


	//----- nvinfo : EIATTR_MERCURY_ISA_VERSION
	.align		4
        /*0030*/ 	.byte	0x03, 0x5f
        /*0032*/ 	.short	0x0101


	//----- nvinfo : EIATTR_VRC_CTA_INIT_COUNT
	.align		4
        /*0034*/ 	.byte	0x02, 0x4a
	.zero		1
	.zero		1


	//----- nvinfo : EIATTR_EXIT_INSTR_OFFSETS
	.align		4
        /*0038*/ 	.byte	0x04, 0x1c
        /*003a*/ 	.short	(.L_97 - .L_96)


	//   ....[0]....
.L_96:
        /*003c*/ 	.word	0x00000090


	//   ....[1]....
        /*0040*/ 	.word	0x00000570


	//----- nvinfo : EIATTR_CRS_STACK_SIZE
	.align		4
.L_97:
        /*0044*/ 	.byte	0x04, 0x1e
        /*0046*/ 	.short	(.L_99 - .L_98)
.L_98:
        /*0048*/ 	.word	0x00000000


	//----- nvinfo : EIATTR_CBANK_PARAM_SIZE
	.align		4
.L_99:
        /*004c*/ 	.byte	0x03, 0x19
        /*004e*/ 	.short	0x000c


	//----- nvinfo : EIATTR_PARAM_CBANK
	.align		4
        /*0050*/ 	.byte	0x04, 0x0a
        /*0052*/ 	.short	(.L_101 - .L_100)
	.align		4
.L_100:
        /*0054*/ 	.word	index@(.nv.constant0._Z19woAtomicOnGlobalMemIdEvPT_i)
        /*0058*/ 	.short	0x0380
        /*005a*/ 	.short	0x000c


	//----- nvinfo : EIATTR_SW_WAR
	.align		4
.L_101:
        /*005c*/ 	.byte	0x04, 0x36
        /*005e*/ 	.short	(.L_103 - .L_102)
.L_102:
        /*0060*/ 	.word	0x00000008
.L_103:


//--------------------- .nv.info._Z19wiAtomicOnGlobalMemIdEvPT_i --------------------------
	.section	.nv.info._Z19wiAtomicOnGlobalMemIdEvPT_i,"",@"SHT_CUDA_INFO"
	.sectionflags	@""
	.align	4


	//----- nvinfo : EIATTR_CUDA_API_VERSION
	.align		4
        /*0000*/ 	.byte	0x04, 0x37
        /*0002*/ 	.short	(.L_105 - .L_104)
.L_104:
        /*0004*/ 	.word	0x00000082


	//----- nvinfo : EIATTR_KPARAM_INFO
	.align		4
.L_105:
        /*0008*/ 	.byte	0x04, 0x17
        /*000a*/ 	.short	(.L_107 - .L_106)
.L_106:
        /*000c*/ 	.word	0x00000000
        /*0010*/ 	.short	0x0001
        /*0012*/ 	.short	0x0008
        /*0014*/ 	.byte	0x00, 0xf0, 0x11, 0x00


	//----- nvinfo : EIATTR_KPARAM_INFO
	.align		4
.L_107:
        /*0018*/ 	.byte	0x04, 0x17
        /*001a*/ 	.short	(.L_109 - .L_108)
.L_108:
        /*001c*/ 	.word	0x00000000
        /*0020*/ 	.short	0x0000
        /*0022*/ 	.short	0x0000
        /*0024*/ 	.byte	0x00, 0xf5, 0x21, 0x00


	//----- nvinfo : EIATTR_SPARSE_MMA_MASK
	.align		4
.L_109:
        /*0028*/ 	.byte	0x03, 0x50
        /*002a*/ 	.short	0x0000


	//----- nvinfo : EIATTR_MAXREG_COUNT
	.align		4
        /*002c*/ 	.byte	0x03, 0x1b
        /*002e*/ 	.short	0x00ff


	//----- nvinfo : EIATTR_MERCURY_ISA_VERSION
	.align		4
        /*0030*/ 	.byte	0x03, 0x5f
        /*0032*/ 	.short	0x0101


	//----- nvinfo : EIATTR_VRC_CTA_INIT_COUNT
	.align		4
        /*0034*/ 	.byte	0x02, 0x4a
	.zero		1
	.zero		1


	//----- nvinfo : EIATTR_EXIT_INSTR_OFFSETS
	.align		4
        /*0038*/ 	.byte	0x04, 0x1c
        /*003a*/ 	.short	(.L_111 - .L_110)


	//   ....[0]....
.L_110:
        /*003c*/ 	.word	0x00000090


	//   ....[1]....
        /*0040*/ 	.word	0x00000190


	//   ....[2]....
        /*0044*/ 	.word	0x00000260


	//----- nvinfo : EIATTR_CRS_STACK_SIZE
	.align		4
.L_111:
        /*0048*/ 	.byte	0x04, 0x1e
        /*004a*/ 	.short	(.L_113 - .L_112)
.L_112:
        /*004c*/ 	.word	0x00000000


	//----- nvinfo : EIATTR_CBANK_PARAM_SIZE
	.align		4
.L_113:
        /*0050*/ 	.byte	0x03, 0x19
        /*0052*/ 	.short	0x000c


	//----- nvinfo : EIATTR_PARAM_CBANK
	.align		4
        /*0054*/ 	.byte	0x04, 0x0a
        /*0056*/ 	.short	(.L_115 - .L_114)
	.align		4
.L_114:
        /*0058*/ 	.word	index@(.nv.constant0._Z19wiAtomicOnGlobalMemIdEvPT_i)
        /*005c*/ 	.short	0x0380
        /*005e*/ 	.short	0x000c


	//----- nvinfo : EIATTR_SW_WAR
	.align		4
.L_115:
        /*0060*/ 	.byte	0x04, 0x36
        /*0062*/ 	.short	(.L_117 - .L_116)
.L_116:
        /*0064*/ 	.word	0x00000008
.L_117:


//--------------------- .nv.callgraph             --------------------------
	.section	.nv.callgraph,"",@"SHT_CUDA_CALLGRAPH"
	.align	4
	.sectionentsize	8
	.align		4
        /*0000*/ 	.word	0x00000000
	.align		4
        /*0004*/ 	.word	0xffffffff
	.align		4
        /*0008*/ 	.word	0x00000000
	.align		4
        /*000c*/ 	.word	0xfffffffe
	.align		4
        /*0010*/ 	.word	0x00000000
	.align		4
        /*0014*/ 	.word	0xfffffffd
	.align		4
        /*0018*/ 	.word	0x00000000
	.align		4
        /*001c*/ 	.word	0xfffffffc


//--------------------- .text._Z19woAtomicOnGlobalMemIfEvPT_i --------------------------
	.section	.text._Z19woAtomicOnGlobalMemIfEvPT_i,"ax",@progbits
	.align	128
        .global         _Z19woAtomicOnGlobalMemIfEvPT_i
        .type           _Z19woAtomicOnGlobalMemIfEvPT_i,@function
        .size           _Z19woAtomicOnGlobalMemIfEvPT_i,(.L_x_38 - _Z19woAtomicOnGlobalMemIfEvPT_i)
        .other          _Z19woAtomicOnGlobalMemIfEvPT_i,@"STO_CUDA_ENTRY STV_DEFAULT"
_Z19woAtomicOnGlobalMemIfEvPT_i:
.text._Z19woAtomicOnGlobalMemIfEvPT_i:
[----:B------:R-:W-:Y:S01]  /*0000*/  LDC R1, c[0x0][0x37c] ;  /* 0x0000df00ff017b82 */ /* 0x000fe20000000800 */
[----:B------:R-:W0:Y:S07]  /*0010*/  S2R R0, SR_TID.X ;  /* 0x0000000000007919 */ /* 0x000e2e0000002100 */
[----:B------:R-:W0:Y:S01]  /*0020*/  S2UR UR4, SR_CTAID.X ;  /* 0x00000000000479c3 */ /* 0x000e220000002500 */
[----:B------:R-:W1:Y:S07]  /*0030*/  LDCU UR5, c[0x0][0x388] ;  /* 0x00007100ff0577ac */ /* 0x000e6e0008000800 */
[----:B------:R-:W0:Y:S02]  /*0040*/  LDC R5, c[0x0][0x360] ;  /* 0x0000d800ff057b82 */ /* 0x000e240000000800 */
[----:B0-----:R-:W-:-:S04]  /*0050*/  IMAD R5, R5, UR4, R0 ;  /* 0x0000000405057c24 */ /* 0x001fc8000f8e0200 */
[----:B-1----:R-:W-:-:S05]  /*0060*/  IMAD R0, R5, UR5, RZ ;  /* 0x0000000505007c24 */ /* 0x002fca000f8e02ff */
[----:B------:R-:W-:-:S04]  /*0070*/  IADD3 R7, PT, PT, R0, UR5, RZ ;  /* 0x0000000500077c10 */ /* 0x000fc8000fffe0ff */
[----:B------:R-:W-:-:S13]  /*0080*/  ISETP.GE.U32.AND P0, PT, R0, R7, PT ;  /* 0x000000070000720c */ /* 0x000fda0003f06070 */
[----:B------:R-:W-:Y:S05]  /*0090*/  @P0 EXIT ;  /* 0x000000000000094d */ /* 0x000fea0003800000 */
[----:B------:R-:W0:Y:S01]  /*00a0*/  LDC.64 R2, c[0x0][0x380] ;  /* 0x0000e000ff027b82 */ /* 0x000e220000000a00 */
[----:B------:R-:W1:Y:S01]  /*00b0*/  LDCU.64 UR6, c[0x0][0x358] ;  /* 0x00006b00ff0677ac */ /* 0x000e620008000a00 */
[----:B0-----:R-:W-:-:S05]  /*00c0*/  IMAD.WIDE.U32 R2, R5, 0x4, R2 ;  /* 0x0000000405027825 */ /* 0x001fca00078e0002 */
[----:B-1----:R0:W5:Y:S01]  /*00d0*/  LDG.E R9, desc[UR6][R2.64] ;  /* 0x0000000602097981 */ /* 0x002162000c1e1900 */
[----:B------:R-:W-:Y:S01]  /*00e0*/  ULOP3.LUT UP0, UR4, UR5, 0x3, URZ, 0xc0, !UPT ;  /* 0x0000000305047892 */ /* 0x000fe2000f80c0ff */
[----:B------:R-:W-:-:S08]  /*00f0*/  MOV R4, R0 ;  /* 0x0000000000047202 */ /* 0x000fd00000000f00 */
[----:B0-----:R-:W-:Y:S05]  /*0100*/  BRA.U !UP0, `(.L_x_0) ;  /* 0x0000000108207547 */ /* 0x001fea000b800000 */
[----:B------:R-:W-:-:S12]  /*0110*/  UIADD3 UR4, UPT, UPT, -UR4, URZ, URZ ;  /* 0x000000ff04047290 */ /* 0x000fd8000fffe1ff */
.L_x_1:
[----:B------:R-:W-:Y:S01]  /*0120*/  UIADD3 UR4, UPT, UPT, UR4, 0x1, URZ ;  /* 0x0000000104047890 */ /* 0x000fe2000fffe0ff */
[C---:B------:R-:W-:Y:S02]  /*0130*/  LOP3.LUT R0, R4.reuse, 0x1, RZ, 0xc0, !PT ;  /* 0x0000000104007812 */ /* 0x040fe400078ec0ff */
[----:B------:R-:W-:Y:S01]  /*0140*/  IADD3 R4, PT, PT, R4, 0x1, RZ ;  /* 0x0000000104047810 */ /* 0x000fe20007ffe0ff */
[----:B------:R-:W-:Y:S01]  /*0150*/  UISETP.NE.AND UP0, UPT, UR4, URZ, UPT ;  /* 0x000000ff0400728c */ /* 0x000fe2000bf05270 */
[----:B------:R-:W-:-:S05]  /*0160*/  I2FP.F32.U32 R0, R0 ;  /* 0x0000000000007245 */ /* 0x000fca0000201000 */
[----:B-----5:R-:W-:-:S03]  /*0170*/  FADD R9, R0, R9 ;  /* 0x0000000900097221 */ /* 0x020fc60000000000 */
[----:B------:R-:W-:Y:S05]  /*0180*/  BRA.U UP0, `(.L_x_1) ;  /* 0xfffffffd00e47547 */ /* 0x000fea000b83ffff */
.L_x_0:
[----:B------:R-:W-:-:S04]  /*0190*/  UIADD3 UR4, UPT, UPT, UR5, -0x1, URZ ;  /* 0xffffffff05047890 */ /* 0x000fc8000fffe0ff */
[----:B------:R-:W-:-:S09]  /*01a0*/  UISETP.GE.U32.AND UP0, UPT, UR4, 0x3, UPT ;  /* 0x000000030400788c */ /* 0x000fd2000bf06070 */
[----:B------:R-:W-:Y:S05]  /*01b0*/  BRA.U !UP0, `(.L_x_2) ;  /* 0x0000000108ec7547 */ /* 0x000fea000b800000 */
[----:B------:R-:W-:Y:S01]  /*01c0*/  IADD3 R0, PT, PT, -R7, R4, RZ ;  /* 0x0000000407007210 */ /* 0x000fe20007ffe1ff */
[----:B------:R-:W-:Y:S01]  /*01d0*/  BSSY.RECONVERGENT B0, `(.L_x_2) ;  /* 0x0000039000007945 */ /* 0x000fe20003800200 */
[----:B------:R-:W-:Y:S02]  /*01e0*/  LOP3.LUT R5, R4, 0x1, RZ, 0xc0, !PT ;  /* 0x0000000104057812 */ /* 0x000fe400078ec0ff */
[----:B------:R-:W-:Y:S02]  /*01f0*/  ISETP.GE.AND P0, PT, R0, RZ, PT ;  /* 0x000000ff0000720c */ /* 0x000fe40003f06270 */
[----:B------:R-:W-:Y:S02]  /*0200*/  LOP3.LUT R6, R4, 0x1, RZ, 0xc, !PT ;  /* 0x0000000104067812 */ /* 0x000fe400078e0cff */
[----:B------:R-:W-:Y:S02]  /*0210*/  I2FP.F32.U32 R4, R5 ;  /* 0x0000000500047245 */ /* 0x000fe40000201000 */
[----:B------:R-:W-:-:S07]  /*0220*/  I2FP.F32.U32 R5, R6 ;  /* 0x0000000600057245 */ /* 0x000fce0000201000 */
[----:B------:R-:W-:Y:S05]  /*0230*/  @P0 BRA `(.L_x_3) ;  /* 0x0000000000ac0947 */ /* 0x000fea0003800000 */
[----:B------:R-:W-:Y:S01]  /*0240*/  IADD3 R6, PT, PT, -R0, RZ, RZ ;  /* 0x000000ff00067210 */ /* 0x000fe20007ffe1ff */
[----:B------:R-:W-:Y:S01]  /*0250*/  BSSY.RECONVERGENT B1, `(.L_x_4) ;  /* 0x0000018000017945 */ /* 0x000fe20003800200 */
[----:B------:R-:W-:Y:S02]  /*0260*/  PLOP3.LUT P0, PT, PT, PT, PT, 0x80, 0x8 ;  /* 0x000000000008781c */ /* 0x000fe40003f0f070 */
[----:B------:R-:W-:-:S13]  /*0270*/  ISETP.GT.AND P1, PT, R6, 0xc, PT ;  /* 0x0000000c0600780c */ /* 0x000fda0003f24270 */
[----:B------:R-:W-:Y:S05]  /*0280*/  @!P1 BRA `(.L_x_5) ;  /* 0x0000000000509947 */ /* 0x000fea0003800000 */
[----:B------:R-:W-:-:S13]  /*0290*/  PLOP3.LUT P0, PT, PT, PT, PT, 0x8, 0x80 ;  /* 0x000000000080781c */ /* 0x000fda0003f0e170 */
.L_x_6:
[----:B-----5:R-:W-:Y:S01]  /*02a0*/  FADD R6, R4, R9 ;  /* 0x0000000904067221 */ /* 0x020fe20000000000 */
[----:B------:R-:W-:-:S03]  /*02b0*/  IADD3 R0, PT, PT, R0, 0x10, RZ ;  /* 0x0000001000007810 */ /* 0x000fc60007ffe0ff */
[----:B------:R-:W-:Y:S01]  /*02c0*/  FADD R7, R5, R6 ;  /* 0x0000000605077221 */ /* 0x000fe20000000000 */
[----:B------:R-:W-:-:S03]  /*02d0*/  ISETP.GE.AND P1, PT, R0, -0xc, PT ;  /* 0xfffffff40000780c */ /* 0x000fc60003f26270 */
[----:B------:R-:W-:-:S04]  /*02e0*/  FADD R6, R4, R7 ;  /* 0x0000000704067221 */ /* 0x000fc80000000000 */
        /* <DEDUP_REMOVED lines=12> */
[----:B------:R-:W-:Y:S01]  /*03b0*/  FADD R9, R5, R6 ;  /* 0x0000000605097221 */ /* 0x000fe20000000000 */
[----:B------:R-:W-:Y:S06]  /*03c0*/  @!P1 BRA `(.L_x_6) ;  /* 0xfffffffc00b49947 */ /* 0x000fec000383ffff */
.L_x_5:
[----:B------:R-:W-:Y:S05]  /*03d0*/  BSYNC.RECONVERGENT B1 ;  /* 0x0000000000017941 */ /* 0x000fea0003800200 */
.L_x_4:
[----:B------:R-:W-:Y:S01]  /*03e0*/  IADD3 R6, PT, PT, -R0, RZ, RZ ;  /* 0x000000ff00067210 */ /* 0x000fe20007ffe1ff */
[----:B------:R-:W-:Y:S03]  /*03f0*/  BSSY.RECONVERGENT B1, `(.L_x_7) ;  /* 0x000000d000017945 */ /* 0x000fe60003800200 */
[----:B------:R-:W-:-:S13]  /*0400*/  ISETP.GT.AND P1, PT, R6, 0x4, PT ;  /* 0x000000040600780c */ /* 0x000fda0003f24270 */
[----:B------:R-:W-:Y:S05]  /*0410*/  @!P1 BRA `(.L_x_8) ;  /* 0x0000000000289947 */ /* 0x000fea0003800000 */
[----:B-----5:R-:W-:Y:S01]  /*0420*/  FADD R6, R9, R4 ;  /* 0x0000000409067221 */ /* 0x020fe20000000000 */
[----:B------:R-:W-:Y:S02]  /*0430*/  PLOP3.LUT P0, PT, PT, PT, PT, 0x8, 0x80 ;  /* 0x000000000080781c */ /* 0x000fe40003f0e170 */
[----:B------:R-:W-:Y:S01]  /*0440*/  IADD3 R0, PT, PT, R0, 0x8, RZ ;  /* 0x0000000800007810 */ /* 0x000fe20007ffe0ff */
[----:B------:R-:W-:-:S04]  /*0450*/  FADD R7, R5, R6 ;  /* 0x0000000605077221 */ /* 0x000fc80000000000 */
[----:B------:R-:W-:-:S04]  /*0460*/  FADD R6, R4, R7 ;  /* 0x0000000704067221 */ /* 0x000fc80000000000 */
[----:B------:R-:W-:-:S04]  /*0470*/  FADD R7, R5, R6 ;  /* 0x0000000605077221 */ /* 0x000fc80000000000 */
[----:B------:R-:W-:-:S04]  /*0480*/  FADD R6, R4, R7 ;  /* 0x0000000704067221 */ /* 0x000fc80000000000 */
[----:B------:R-:W-:-:S04]  /*0490*/  FADD R7, R5, R6 ;  /* 0x0000000605077221 */ /* 0x000fc80000000000 */
[----:B------:R-:W-:-:S04]  /*04a0*/  FADD R6, R4, R7 ;  /* 0x0000000704067221 */ /* 0x000fc80000000000 */
[----:B------:R-:W-:-:S07]  /*04b0*/  FADD R9, R5, R6 ;  /* 0x0000000605097221 */ /* 0x000fce0000000000 */
.L_x_8:
[----:B------:R-:W-:Y:S05]  /*04c0*/  BSYNC.RECONVERGENT B1 ;  /* 0x0000000000017941 */ /* 0x000fea0003800200 */
.L_x_7:
[----:B------:R-:W-:-:S13]  /*04d0*/  ISETP.NE.OR P0, PT, R0, RZ, P0 ;  /* 0x000000ff0000720c */ /* 0x000fda0000705670 */
[----:B------:R-:W-:Y:S05]  /*04e0*/  @!P0 BRA `(.L_x_9) ;  /* 0x00000000001c8947 */ /* 0x000fea0003800000 */
.L_x_3:
[----:B------:R-:W-:Y:S01]  /*04f0*/  IADD3 R0, PT, PT, R0, 0x4, RZ ;  /* 0x0000000400007810 */ /* 0x000fe20007ffe0ff */
[----:B-----5:R-:W-:-:S03]  /*0500*/  FADD R6, R4, R9 ;  /* 0x0000000904067221 */ /* 0x020fc60000000000 */
[----:B------:R-:W-:Y:S01]  /*0510*/  ISETP.NE.AND P0, PT, R0, RZ, PT ;  /* 0x000000ff0000720c */ /* 0x000fe20003f05270 */
[----:B------:R-:W-:-:S04]  /*0520*/  FADD R7, R5, R6 ;  /* 0x0000000605077221 */ /* 0x000fc80000000000 */
[----:B------:R-:W-:-:S04]  /*0530*/  FADD R6, R4, R7 ;  /* 0x0000000704067221 */ /* 0x000fc80000000000 */
[----:B------:R-:W-:-:S04]  /*0540*/  FADD R9, R5, R6 ;  /* 0x0000000605097221 */ /* 0x000fc80000000000 */
[----:B------:R-:W-:Y:S05]  /*0550*/  @P0 BRA `(.L_x_3) ;  /* 0xfffffffc00e40947 */ /* 0x000fea000383ffff */
.L_x_9:
[----:B------:R-:W-:Y:S05]  /*0560*/  BSYNC.RECONVERGENT B0 ;  /* 0x0000000000007941 */ /* 0x000fea0003800200 */
.L_x_2:
[----:B-----5:R-:W-:Y:S01]  /*0570*/  STG.E desc[UR6][R2.64], R9 ;  /* 0x0000000902007986 */ /* 0x020fe2000c101906 */
[----:B------:R-:W-:Y:S05]  /*0580*/  EXIT ;  /* 0x000000000000794d */ /* 0x000fea0003800000 */
.L_x_10:
[----:B------:R-:W-:-:S00]  /*0590*/  BRA `(.L_x_10) ;  /* 0xfffffffc00fc7947 */ /* 0x000fc0000383ffff */
[----:B------:R-:W-:-:S00]  /*05a0*/  NOP ;  /* 0x0000000000007918 */ /* 0x000fc00000000000 */
        /* <DEDUP_REMOVED lines=13> */
.L_x_38:


//--------------------- .text._Z19wiAtomicOnGlobalMemIfEvPT_i --------------------------
	.section	.text._Z19wiAtomicOnGlobalMemIfEvPT_i,"ax",@progbits
	.align	128
        .global         _Z19wiAtomicOnGlobalMemIfEvPT_i
        .type           _Z19wiAtomicOnGlobalMemIfEvPT_i,@function
        .size           _Z19wiAtomicOnGlobalMemIfEvPT_i,(.L_x_39 - _Z19wiAtomicOnGlobalMemIfEvPT_i)
        .other          _Z19wiAtomicOnGlobalMemIfEvPT_i,@"STO_CUDA_ENTRY STV_DEFAULT"
_Z19wiAtomicOnGlobalMemIfEvPT_i:
.text._Z19wiAtomicOnGlobalMemIfEvPT_i:
[----:B------:R-:W-:Y:S01]  /*0000*/  LDC R1, c[0x0][0x37c] ;  /* 0x0000df00ff017b82 */ /* 0x000fe20000000800 */
[----:B------:R-:W0:Y:S07]  /*0010*/  S2R R0, SR_TID.X ;  /* 0x0000000000007919 */ /* 0x000e2e0000002100 */
[----:B------:R-:W0:Y:S08]  /*0020*/  S2UR UR4, SR_CTAID.X ;  /* 0x00000000000479c3 */ /* 0x000e300000002500 */
[----:B------:R-:W0:Y:S08]  /*0030*/  LDC R5, c[0x0][0x360] ;  /* 0x0000d800ff057b82 */ /* 0x000e300000000800 */
[----:B------:R-:W1:Y:S01]  /*0040*/  LDC R4, c[0x0][0x388] ;  /* 0x0000e200ff047b82 */ /* 0x000e620000000800 */
[----:B0-----:R-:W-:-:S04]  /*0050*/  IMAD R5, R5, UR4, R0 ;  /* 0x0000000405057c24 */ /* 0x001fc8000f8e0200 */
[----:B-1----:R-:W-:-:S04]  /*0060*/  IMAD R0, R5, R4, RZ ;  /* 0x0000000405007224 */ /* 0x002fc800078e02ff */
[----:B------:R-:W-:-:S05]  /*0070*/  IMAD.IADD R7, R0, 0x1, R4 ;  /* 0x0000000100077824 */ /* 0x000fca00078e0204 */
[----:B------:R-:W-:-:S13]  /*0080*/  ISETP.GE.U32.AND P0, PT, R0, R7, PT ;  /* 0x000000070000720c */ /* 0x000fda0003f06070 */
[----:B------:R-:W-:Y:S05]  /*0090*/  @P0 EXIT ;  /* 0x000000000000094d */ /* 0x000fea0003800000 */
[----:B------:R-:W0:Y:S01]  /*00a0*/  LDC.64 R2, c[0x0][0x380] ;  /* 0x0000e000ff027b82 */ /* 0x000e220000000a00 */
[C---:B------:R-:W-:Y:S01]  /*00b0*/  VIADD R6, R4.reuse, 0xffffffff ;  /* 0xffffffff04067836 */ /* 0x040fe20000000000 */
[----:B------:R-:W-:Y:S01]  /*00c0*/  LOP3.LUT P1, R4, R4, 0x3, RZ, 0xc0, !PT ;  /* 0x0000000304047812 */ /* 0x000fe2000782c0ff */
[----:B------:R-:W1:Y:S03]  /*00d0*/  LDCU.64 UR4, c[0x0][0x358] ;  /* 0x00006b00ff0477ac */ /* 0x000e660008000a00 */
[----:B------:R-:W-:Y:S01]  /*00e0*/  ISETP.GE.U32.AND P0, PT, R6, 0x3, PT ;  /* 0x000000030600780c */ /* 0x000fe20003f06070 */
[----:B0-----:R-:W-:-:S08]  /*00f0*/  IMAD.WIDE.U32 R2, R5, 0x4, R2 ;  /* 0x0000000405027825 */ /* 0x001fd000078e0002 */
[----:B-1----:R-:W-:Y:S05]  /*0100*/  @!P1 BRA `(.L_x_11) ;  /* 0x0000000000209947 */ /* 0x002fea0003800000 */
[----:B------:R-:W-:-:S07]  /*0110*/  IMAD.MOV R4, RZ, RZ, -R4 ;  /* 0x000000ffff047224 */ /* 0x000fce00078e0a04 */
.L_x_12:
[----:B------:R-:W-:Y:S01]  /*0120*/  VIADD R4, R4, 0x1 ;  /* 0x0000000104047836 */ /* 0x000fe20000000000 */
[----:B0-----:R-:W-:-:S04]  /*0130*/  LOP3.LUT R5, R0, 0x1, RZ, 0xc0, !PT ;  /* 0x0000000100057812 */ /* 0x001fc800078ec0ff */
[----:B------:R-:W-:Y:S02]  /*0140*/  ISETP.NE.AND P1, PT, R4, RZ, PT ;  /* 0x000000ff0400720c */ /* 0x000fe40003f25270 */
[----:B------:R-:W-:Y:S01]  /*0150*/  I2FP.F32.U32 R5, R5 ;  /* 0x0000000500057245 */ /* 0x000fe20000201000 */
[----:B------:R-:W-:-:S04]  /*0160*/  VIADD R0, R0, 0x1 ;  /* 0x0000000100007836 */ /* 0x000fc80000000000 */
[----:B------:R0:W-:Y:S06]  /*0170*/  REDG.E.ADD.F32.FTZ.RN.STRONG.GPU desc[UR4][R2.64], R5 ;  /* 0x00000005020079a6 */ /* 0x0001ec000c12f304 */
[----:B------:R-:W-:Y:S05]  /*0180*/  @P1 BRA `(.L_x_12) ;  /* 0xfffffffc00e41947 */ /* 0x000fea000383ffff */
.L_x_11:
[----:B------:R-:W-:Y:S05]  /*0190*/  @!P0 EXIT ;  /* 0x000000000000894d */ /* 0x000fea0003800000 */
[C---:B------:R-:W-:Y:S02]  /*01a0*/  LOP3.LUT R4, R0.reuse, 0x1, RZ, 0xc0, !PT ;  /* 0x0000000100047812 */ /* 0x040fe400078ec0ff */
[C---:B0-----:R-:W-:Y:S01]  /*01b0*/  LOP3.LUT R5, R0.reuse, 0x1, RZ, 0xc, !PT ;  /* 0x0000000100057812 */ /* 0x041fe200078e0cff */
[----:B------:R-:W-:Y:S01]  /*01c0*/  IMAD.IADD R0, R0, 0x1, -R7 ;  /* 0x0000000100007824 */ /* 0x000fe200078e0a07 */
[----:B------:R-:W-:Y:S02]  /*01d0*/  I2FP.F32.U32 R7, R4 ;  /* 0x0000000400077245 */ /* 0x000fe40000201000 */
[----:B------:R-:W-:-:S07]  /*01e0*/  I2FP.F32.U32 R5, R5 ;  /* 0x0000000500057245 */ /* 0x000fce0000201000 */
.L_x_13:
[----:B------:R-:W-:Y:S01]  /*01f0*/  VIADD R0, R0, 0x4 ;  /* 0x0000000400007836 */ /* 0x000fe20000000000 */
[----:B0-----:R0:W-:Y:S04]  /*0200*/  REDG.E.ADD.F32.FTZ.RN.STRONG.GPU desc[UR4][R2.64], R7 ;  /* 0x00000007020079a6 */ /* 0x0011e8000c12f304 */
[----:B------:R-:W-:Y:S01]  /*0210*/  ISETP.NE.AND P0, PT, R0, RZ, PT ;  /* 0x000000ff0000720c */ /* 0x000fe20003f05270 */
[----:B------:R0:W-:Y:S04]  /*0220*/  REDG.E.ADD.F32.FTZ.RN.STRONG.GPU desc[UR4][R2.64], R5 ;  /* 0x00000005020079a6 */ /* 0x0001e8000c12f304 */
[----:B------:R0:W-:Y:S04]  /*0230*/  REDG.E.ADD.F32.FTZ.RN.STRONG.GPU desc[UR4][R2.64], R7 ;  /* 0x00000007020079a6 */ /* 0x0001e8000c12f304 */
[----:B------:R0:W-:Y:S04]  /*0240*/  REDG.E.ADD.F32.FTZ.RN.STRONG.GPU desc[UR4][R2.64], R5 ;  /* 0x00000005020079a6 */ /* 0x0001e8000c12f304 */
[----:B------:R-:W-:Y:S05]  /*0250*/  @P0 BRA `(.L_x_13) ;  /* 0xfffffffc00e40947 */ /* 0x000fea000383ffff */
[----:B------:R-:W-:Y:S05]  /*0260*/  EXIT ;  /* 0x000000000000794d */ /* 0x000fea0003800000 */
.L_x_14:
        /* <DEDUP_REMOVED lines=9> */
.L_x_39:


//--------------------- .text._Z19woAtomicOnGlobalMemIiEvPT_i --------------------------
	.section	.text._Z19woAtomicOnGlobalMemIiEvPT_i,"ax",@progbits
	.align	128
        .global         _Z19woAtomicOnGlobalMemIiEvPT_i
        .type           _Z19woAtomicOnGlobalMemIiEvPT_i,@function
        .size           _Z19woAtomicOnGlobalMemIiEvPT_i,(.L_x_40 - _Z19woAtomicOnGlobalMemIiEvPT_i)
        .other          _Z19woAtomicOnGlobalMemIiEvPT_i,@"STO_CUDA_ENTRY STV_DEFAULT"
_Z19woAtomicOnGlobalMemIiEvPT_i:
.text._Z19woAtomicOnGlobalMemIiEvPT_i:
[----:B------:R-:W-:Y:S01]  /*0000*/  LDC R1, c[0x0][0x37c] ;  /* 0x0000df00ff017b82 */ /* 0x000fe20000000800 */
[----:B------:R-:W0:Y:S07]  /*0010*/  S2R R0, SR_TID.X ;  /* 0x0000000000007919 */ /* 0x000e2e0000002100 */
[----:B------:R-:W0:Y:S01]  /*0020*/  S2UR UR4, SR_CTAID.X ;  /* 0x00000000000479c3 */ /* 0x000e220000002500 */
[----:B------:R-:W1:Y:S07]  /*0030*/  LDCU UR5, c[0x0][0x388] ;  /* 0x00007100ff0577ac */ /* 0x000e6e0008000800 */
[----:B------:R-:W0:Y:S02]  /*0040*/  LDC R5, c[0x0][0x360] ;  /* 0x0000d800ff057b82 */ /* 0x000e240000000800 */
[----:B0-----:R-:W-:-:S04]  /*0050*/  IMAD R5, R5, UR4, R0 ;  /* 0x0000000405057c24 */ /* 0x001fc8000f8e0200 */
[----:B-1----:R-:W-:-:S04]  /*0060*/  IMAD R0, R5, UR5, RZ ;  /* 0x0000000505007c24 */ /* 0x002fc8000f8e02ff */
[----:B------:R-:W-:-:S05]  /*0070*/  VIADD R7, R0, UR5 ;  /* 0x0000000500077c36 */ /* 0x000fca0008000000 */
[----:B------:R-:W-:-:S13]  /*0080*/  ISETP.GE.U32.AND P0, PT, R0, R7, PT ;  /* 0x000000070000720c */ /* 0x000fda0003f06070 */
[----:B------:R-:W-:Y:S05]  /*0090*/  @P0 EXIT ;  /* 0x000000000000094d */ /* 0x000fea0003800000 */
[----:B------:R-:W0:Y:S01]  /*00a0*/  LDC.64 R2, c[0x0][0x380] ;  /* 0x0000e000ff027b82 */ /* 0x000e220000000a00 */
[----:B------:R-:W1:Y:S01]  /*00b0*/  LDCU.64 UR6, c[0x0][0x358] ;  /* 0x00006b00ff0677ac */ /* 0x000e620008000a00 */
[----:B0-----:R-:W-:-:S05]  /*00c0*/  IMAD.WIDE.U32 R2, R5, 0x4, R2 ;  /* 0x0000000405027825 */ /* 0x001fca00078e0002 */
[----:B-1----:R0:W5:Y:S01]  /*00d0*/  LDG.E R5, desc[UR6][R2.64] ;  /* 0x0000000602057981 */ /* 0x002162000c1e1900 */
[----:B------:R-:W-:-:S09]  /*00e0*/  ULOP3.LUT UP0, UR4, UR5, 0x3, URZ, 0xc0, !UPT ;  /* 0x0000000305047892 */ /* 0x000fd2000f80c0ff */
[----:B0-----:R-:W-:Y:S05]  /*00f0*/  BRA.U !UP0, `(.L_x_15) ;  /* 0x00000001081c7547 */ /* 0x001fea000b800000 */
[----:B------:R-:W-:-:S12]  /*0100*/  UIADD3 UR4, UPT, UPT, -UR4, URZ, URZ ;  /* 0x000000ff04047290 */ /* 0x000fd8000fffe1ff */
.L_x_16:
[----:B------:R-:W-:Y:S01]  /*0110*/  UIADD3 UR4, UPT, UPT, UR4, 0x1, URZ ;  /* 0x0000000104047890 */ /* 0x000fe2000fffe0ff */
[C---:B------:R-:W-:Y:S02]  /*0120*/  LOP3.LUT R4, R0.reuse, 0x1, RZ, 0xc0, !PT ;  /* 0x0000000100047812 */ /* 0x040fe400078ec0ff */
[----:B------:R-:W-:Y:S01]  /*0130*/  IADD3 R0, PT, PT, R0, 0x1, RZ ;  /* 0x0000000100007810 */ /* 0x000fe20007ffe0ff */
[----:B------:R-:W-:Y:S02]  /*0140*/  UISETP.NE.AND UP0, UPT, UR4, URZ, UPT ;  /* 0x000000ff0400728c */ /* 0x000fe4000bf05270 */
[----:B-----5:R-:W-:-:S07]  /*0150*/  IMAD.IADD R5, R4, 0x1, R5 ;  /* 0x0000000104057824 */ /* 0x020fce00078e0205 */
[----:B------:R-:W-:Y:S05]  /*0160*/  BRA.U UP0, `(.L_x_16) ;  /* 0xfffffffd00e87547 */ /* 0x000fea000b83ffff */
.L_x_15:
[----:B------:R-:W-:-:S04]  /*0170*/  UIADD3 UR4, UPT, UPT, UR5, -0x1, URZ ;  /* 0xffffffff05047890 */ /* 0x000fc8000fffe0ff */
[----:B------:R-:W-:-:S09]  /*0180*/  UISETP.GE.U32.AND UP0, UPT, UR4, 0x3, UPT ;  /* 0x000000030400788c */ /* 0x000fd2000bf06070 */
[----:B------:R-:W-:Y:S05]  /*0190*/  BRA.U !UP0, `(.L_x_17) ;  /* 0x0000000108207547 */ /* 0x000fea000b800000 */
[----:B------:R-:W-:Y:S01]  /*01a0*/  IMAD.SHL.U32 R4, R0, 0x2, RZ ;  /* 0x0000000200047824 */ /* 0x000fe200078e00ff */
[----:B------:R-:W-:-:S04]  /*01b0*/  IADD3 R0, PT, PT, R7, -0x4, -R0 ;  /* 0xfffffffc07007810 */ /* 0x000fc80007ffe800 */
[----:B------:R-:W-:Y:S02]  /*01c0*/  LOP3.LUT R4, R4, 0x2, RZ, 0xc0, !PT ;  /* 0x0000000204047812 */ /* 0x000fe400078ec0ff */
[----:B------:R-:W-:Y:S02]  /*01d0*/  SHF.R.U32.HI R6, RZ, 0x2, R0 ;  /* 0x00000002ff067819 */ /* 0x000fe40000011600 */
[----:B------:R-:W-:-:S04]  /*01e0*/  LOP3.LUT R7, R4, 0x2, RZ, 0x3c, !PT ;  /* 0x0000000204077812 */ /* 0x000fc800078e3cff */
[----:B------:R-:W-:-:S05]  /*01f0*/  IADD3 R0, PT, PT, R4, R7, RZ ;  /* 0x0000000704007210 */ /* 0x000fca0007ffe0ff */
[----:B-----5:R-:W-:-:S05]  /*0200*/  IMAD R0, R0, R6, R5 ;  /* 0x0000000600007224 */ /* 0x020fca00078e0205 */
[----:B------:R-:W-:-:S07]  /*0210*/  IADD3 R5, PT, PT, R4, R0, R7 ;  /* 0x0000000004057210 */ /* 0x000fce0007ffe007 */
.L_x_17:
[----:B-----5:R-:W-:Y:S01]  /*0220*/  STG.E desc[UR6][R2.64], R5 ;  /* 0x0000000502007986 */ /* 0x020fe2000c101906 */
[----:B------:R-:W-:Y:S05]  /*0230*/  EXIT ;  /* 0x000000000000794d */ /* 0x000fea0003800000 */
.L_x_18:
        /* <DEDUP_REMOVED lines=12> */
.L_x_40:


//--------------------- .text._Z19wiAtomicOnGlobalMemIiEvPT_i --------------------------
	.section	.text._Z19wiAtomicOnGlobalMemIiEvPT_i,"ax",@progbits
	.align	128
        .global         _Z19wiAtomicOnGlobalMemIiEvPT_i
        .type           _Z19wiAtomicOnGlobalMemIiEvPT_i,@function
        .size           _Z19wiAtomicOnGlobalMemIiEvPT_i,(.L_x_41 - _Z19wiAtomicOnGlobalMemIiEvPT_i)
        .other          _Z19wiAtomicOnGlobalMemIiEvPT_i,@"STO_CUDA_ENTRY STV_DEFAULT"
_Z19wiAtomicOnGlobalMemIiEvPT_i:
.text._Z19wiAtomicOnGlobalMemIiEvPT_i:
        /* <DEDUP_REMOVED lines=18> */
.L_x_20:
[----:B------:R-:W-:Y:S02]  /*0120*/  IADD3 R4, PT, PT, R4, 0x1, RZ ;  /* 0x0000000104047810 */ /* 0x000fe40007ffe0ff */
[----:B0-----:R-:W-:Y:S02]  /*0130*/  LOP3.LUT R5, R0, 0x1, RZ, 0xc0, !PT ;  /* 0x0000000100057812 */ /* 0x001fe400078ec0ff */
[----:B------:R-:W-:-:S03]  /*0140*/  ISETP.NE.AND P1, PT, R4, RZ, PT ;  /* 0x000000ff0400720c */ /* 0x000fc60003f25270 */
[----:B------:R0:W-:Y:S01]  /*0150*/  REDG.E.ADD.STRONG.GPU desc[UR4][R2.64], R5 ;  /* 0x000000050200798e */ /* 0x0001e2000c12e104 */
[----:B------:R-:W-:-:S09]  /*0160*/  VIADD R0, R0, 0x1 ;  /* 0x0000000100007836 */ /* 0x000fd20000000000 */
[----:B------:R-:W-:Y:S05]  /*0170*/  @P1 BRA `(.L_x_20) ;  /* 0xfffffffc00e81947 */ /* 0x000fea000383ffff */
.L_x_19:
[----:B------:R-:W-:Y:S05]  /*0180*/  @!P0 EXIT ;  /* 0x000000000000894d */ /* 0x000fea0003800000 */
[C---:B0-----:R-:W-:Y:S01]  /*0190*/  LOP3.LUT R5, R0.reuse, 0x1, RZ, 0xc0, !PT ;  /* 0x0000000100057812 */ /* 0x041fe200078ec0ff */
[----:B------:R-:W-:-:S03]  /*01a0*/  IMAD.IADD R0, R0, 0x1, -R7 ;  /* 0x0000000100007824 */ /* 0x000fc600078e0a07 */
[----:B------:R-:W-:-:S07]  /*01b0*/  LOP3.LUT R7, R5, 0x1, RZ, 0x3c, !PT ;  /* 0x0000000105077812 */ /* 0x000fce00078e3cff */
.L_x_21:
[----:B------:R-:W-:Y:S01]  /*01c0*/  IADD3 R0, PT, PT, R0, 0x4, RZ ;  /* 0x0000000400007810 */ /* 0x000fe20007ffe0ff */
[----:B0-----:R0:W-:Y:S03]  /*01d0*/  REDG.E.ADD.STRONG.GPU desc[UR4][R2.64], R5 ;  /* 0x000000050200798e */ /* 0x0011e6000c12e104 */
[----:B------:R-:W-:Y:S01]  /*01e0*/  ISETP.NE.AND P0, PT, R0, RZ, PT ;  /* 0x000000ff0000720c */ /* 0x000fe20003f05270 */
[----:B------:R0:W-:Y:S04]  /*01f0*/  REDG.E.ADD.STRONG.GPU desc[UR4][R2.64], R7 ;  /* 0x000000070200798e */ /* 0x0001e8000c12e104 */
[----:B------:R0:W-:Y:S04]  /*0200*/  REDG.E.ADD.STRONG.GPU desc[UR4][R2.64], R5 ;  /* 0x000000050200798e */ /* 0x0001e8000c12e104 */
[----:B------:R0:W-:Y:S04]  /*0210*/  REDG.E.ADD.STRONG.GPU desc[UR4][R2.64], R7 ;  /* 0x000000070200798e */ /* 0x0001e8000c12e104 */
[----:B------:R-:W-:Y:S05]  /*0220*/  @P0 BRA `(.L_x_21) ;  /* 0xfffffffc00e40947 */ /* 0x000fea000383ffff */
[----:B------:R-:W-:Y:S05]  /*0230*/  EXIT ;  /* 0x000000000000794d */ /* 0x000fea0003800000 */
.L_x_22:
        /* <DEDUP_REMOVED lines=12> */
.L_x_41:


//--------------------- .text._Z19woAtomicOnGlobalMemIdEvPT_i --------------------------
	.section	.text._Z19woAtomicOnGlobalMemIdEvPT_i,"ax",@progbits
	.align	128
        .global         _Z19woAtomicOnGlobalMemIdEvPT_i
        .type           _Z19woAtomicOnGlobalMemIdEvPT_i,@function
        .size           _Z19woAtomicOnGlobalMemIdEvPT_i,(.L_x_42 - _Z19woAtomicOnGlobalMemIdEvPT_i)
        .other          _Z19woAtomicOnGlobalMemIdEvPT_i,@"STO_CUDA_ENTRY STV_DEFAULT"
_Z19woAtomicOnGlobalMemIdEvPT_i:
.text._Z19woAtomicOnGlobalMemIdEvPT_i:
        /* <DEDUP_REMOVED lines=13> */
[----:B-1----:R0:W5:Y:S01]  /*00d0*/  LDG.E.64 R8, desc[UR6][R2.64] ;  /* 0x0000000602087981 */ /* 0x002162000c1e1b00 */
[----:B------:R-:W-:-:S09]  /*00e0*/  ULOP3.LUT UP0, UR4, UR5, 0x3, URZ, 0xc0, !UPT ;  /* 0x0000000305047892 */ /* 0x000fd2000f80c0ff */
[----:B0-----:R-:W-:Y:S05]  /*00f0*/  BRA.U !UP0, `(.L_x_23) ;  /* 0x0000000108207547 */ /* 0x001fea000b800000 */
[----:B------:R-:W-:-:S12]  /*0100*/  UIADD3 UR4, UPT, UPT, -UR4, URZ, URZ ;  /* 0x000000ff04047290 */ /* 0x000fd8000fffe1ff */
.L_x_24:
[C---:B------:R-:W-:Y:S01]  /*0110*/  LOP3.LUT R4, R0.reuse, 0x1, RZ, 0xc0, !PT ;  /* 0x0000000100047812 */ /* 0x040fe200078ec0ff */
[----:B------:R-:W-:Y:S01]  /*0120*/  UIADD3 UR4, UPT, UPT, UR4, 0x1, URZ ;  /* 0x0000000104047890 */ /* 0x000fe2000fffe0ff */
[----:B------:R-:W-:-:S03]  /*0130*/  VIADD R0, R0, 0x1 ;  /* 0x0000000100007836 */ /* 0x000fc60000000000 */
[----:B------:R-:W-:Y:S01]  /*0140*/  UISETP.NE.AND UP0, UPT, UR4, URZ, UPT ;  /* 0x000000ff0400728c */ /* 0x000fe2000bf05270 */
[----:B------:R-:W0:Y:S02]  /*0150*/  I2F.F64.U32 R4, R4 ;  /* 0x0000000400047312 */ /* 0x000e240000201800 */
[----:B0----5:R-:W-:-:S06]  /*0160*/  DADD R8, R4, R8 ;  /* 0x0000000004087229 */ /* 0x021fcc0000000008 */
[----:B------:R-:W-:Y:S05]  /*0170*/  BRA.U UP0, `(.L_x_24) ;  /* 0xfffffffd00e47547 */ /* 0x000fea000b83ffff */
.L_x_23:
[----:B------:R-:W-:-:S04]  /*0180*/  UIADD3 UR4, UPT, UPT, UR5, -0x1, URZ ;  /* 0xffffffff05047890 */ /* 0x000fc8000fffe0ff */
[----:B------:R-:W-:-:S09]  /*0190*/  UISETP.GE.U32.AND UP0, UPT, UR4, 0x3, UPT ;  /* 0x000000030400788c */ /* 0x000fd2000bf06070 */
[----:B------:R-:W-:Y:S05]  /*01a0*/  BRA.U !UP0, `(.L_x_25) ;  /* 0x0000000108ec7547 */ /* 0x000fea000b800000 */
[C---:B------:R-:W-:Y:S01]  /*01b0*/  LOP3.LUT R6, R0.reuse, 0x1, RZ, 0xc0, !PT ;  /* 0x0000000100067812 */ /* 0x040fe200078ec0ff */
[----:B------:R-:W-:Y:S01]  /*01c0*/  BSSY.RECONVERGENT B0, `(.L_x_25) ;  /* 0x0000039000007945 */ /* 0x000fe20003800200 */
[C---:B------:R-:W-:Y:S01]  /*01d0*/  LOP3.LUT R4, R0.reuse, 0x1, RZ, 0xc, !PT ;  /* 0x0000000100047812 */ /* 0x040fe200078e0cff */
[----:B------:R-:W-:-:S03]  /*01e0*/  IMAD.IADD R0, R0, 0x1, -R11 ;  /* 0x0000000100007824 */ /* 0x000fc600078e0a0b */
[----:B------:R-:W0:Y:S02]  /*01f0*/  I2F.F64.U32 R6, R6 ;  /* 0x0000000600067312 */ /* 0x000e240000201800 */
[----:B------:R-:W-:-:S06]  /*0200*/  ISETP.GE.AND P0, PT, R0, RZ, PT ;  /* 0x000000ff0000720c */ /* 0x000fcc0003f06270 */
[----:B------:R-:W1:Y:S07]  /*0210*/  I2F.F64.U32 R4, R4 ;  /* 0x0000000400047312 */ /* 0x000e6e0000201800 */
[----:B0-----:R-:W-:Y:S05]  /*0220*/  @P0 BRA `(.L_x_26) ;  /* 0x0000000000ac0947 */ /* 0x001fea0003800000 */
[----:B------:R-:W-:Y:S01]  /*0230*/  IMAD.MOV R10, RZ, RZ, -R0 ;  /* 0x000000ffff0a7224 */ /* 0x000fe200078e0a00 */
[----:B------:R-:W-:Y:S01]  /*0240*/  BSSY.RECONVERGENT B1, `(.L_x_27) ;  /* 0x0000018000017945 */ /* 0x000fe20003800200 */
[----:B------:R-:W-:-:S03]  /*0250*/  PLOP3.LUT P0, PT, PT, PT, PT, 0x80, 0x8 ;  /* 0x000000000008781c */ /* 0x000fc60003f0f070 */
[----:B------:R-:W-:-:S13]  /*0260*/  ISETP.GT.AND P1, PT, R10, 0xc, PT ;  /* 0x0000000c0a00780c */ /* 0x000fda0003f24270 */
[----:B------:R-:W-:Y:S05]  /*0270*/  @!P1 BRA `(.L_x_28) ;  /* 0x0000000000509947 */ /* 0x000fea0003800000 */
[----:B------:R-:W-:-:S13]  /*0280*/  PLOP3.LUT P0, PT, PT, PT, PT, 0x8, 0x80 ;  /* 0x000000000080781c */ /* 0x000fda0003f0e170 */
.L_x_29:
[----:B-----5:R-:W-:Y:S01]  /*0290*/  DADD R8, R6, R8 ;  /* 0x0000000006087229 */ /* 0x020fe20000000008 */
[----:B------:R-:W-:-:S05]  /*02a0*/  VIADD R0, R0, 0x10 ;  /* 0x0000001000007836 */ /* 0x000fca0000000000 */
[----:B------:R-:W-:Y:S02]  /*02b0*/  ISETP.GE.AND P1, PT, R0, -0xc, PT ;  /* 0xfffffff40000780c */ /* 0x000fe40003f26270 */
[----:B-1----:R-:W-:-:S08]  /*02c0*/  DADD R8, R4, R8 ;  /* 0x0000000004087229 */ /* 0x002fd00000000008 */
[----:B------:R-:W-:-:S08]  /*02d0*/  DADD R8, R6, R8 ;  /* 0x0000000006087229 */ /* 0x000fd00000000008 */
        /* <DEDUP_REMOVED lines=12> */
[----:B------:R-:W-:Y:S01]  /*03a0*/  DADD R8, R4, R8 ;  /* 0x0000000004087229 */ /* 0x000fe20000000008 */
[----:B------:R-:W-:Y:S10]  /*03b0*/  @!P1 BRA `(.L_x_29) ;  /* 0xfffffffc00b49947 */ /* 0x000ff4000383ffff */
.L_x_28:
[----:B------:R-:W-:Y:S05]  /*03c0*/  BSYNC.RECONVERGENT B1 ;  /* 0x0000000000017941 */ /* 0x000fea0003800200 */
.L_x_27:
[----:B------:R-:W-:Y:S01]  /*03d0*/  IMAD.MOV R10, RZ, RZ, -R0 ;  /* 0x000000ffff0a7224 */ /* 0x000fe200078e0a00 */
[----:B------:R-:W-:Y:S04]  /*03e0*/  BSSY.RECONVERGENT B1, `(.L_x_30) ;  /* 0x000000d000017945 */ /* 0x000fe80003800200 */
[----:B------:R-:W-:-:S13]  /*03f0*/  ISETP.GT.AND P1, PT, R10, 0x4, PT ;  /* 0x000000040a00780c */ /* 0x000fda0003f24270 */
[----:B------:R-:W-:Y:S05]  /*0400*/  @!P1 BRA `(.L_x_31) ;  /* 0x0000000000289947 */ /* 0x000fea0003800000 */
[----:B-----5:R-:W-:Y:S01]  /*0410*/  DADD R8, R8, R6 ;  /* 0x0000000008087229 */ /* 0x020fe20000000006 */
[----:B------:R-:W-:Y:S01]  /*0420*/  PLOP3.LUT P0, PT, PT, PT, PT, 0x8, 0x80 ;  /* 0x000000000080781c */ /* 0x000fe20003f0e170 */
[----:B------:R-:W-:-:S06]  /*0430*/  VIADD R0, R0, 0x8 ;  /* 0x0000000800007836 */ /* 0x000fcc0000000000 */
[----:B-1----:R-:W-:-:S08]  /*0440*/  DADD R8, R4, R8 ;  /* 0x0000000004087229 */ /* 0x002fd00000000008 */
[----:B------:R-:W-:-:S08]  /*0450*/  DADD R8, R6, R8 ;  /* 0x0000000006087229 */ /* 0x000fd00000000008 */
[----:B------:R-:W-:-:S08]  /*0460*/  DADD R8, R4, R8 ;  /* 0x0000000004087229 */ /* 0x000fd00000000008 */
[----:B------:R-:W-:-:S08]  /*0470*/  DADD R8, R6, R8 ;  /* 0x0000000006087229 */ /* 0x000fd00000000008 */
[----:B------:R-:W-:-:S08]  /*0480*/  DADD R8, R4, R8 ;  /* 0x0000000004087229 */ /* 0x000fd00000000008 */
[----:B------:R-:W-:-:S08]  /*0490*/  DADD R8, R6, R8 ;  /* 0x0000000006087229 */ /* 0x000fd00000000008 */
[----:B------:R-:W-:-:S11]  /*04a0*/  DADD R8, R4, R8 ;  /* 0x0000000004087229 */ /* 0x000fd60000000008 */
.L_x_31:
[----:B------:R-:W-:Y:S05]  /*04b0*/  BSYNC.RECONVERGENT B1 ;  /* 0x0000000000017941 */ /* 0x000fea0003800200 */
.L_x_30:
[----:B------:R-:W-:-:S13]  /*04c0*/  ISETP.NE.OR P0, PT, R0, RZ, P0 ;  /* 0x000000ff0000720c */ /* 0x000fda0000705670 */
[----:B------:R-:W-:Y:S05]  /*04d0*/  @!P0 BRA `(.L_x_32) ;  /* 0x00000000001c8947 */ /* 0x000fea0003800000 */
.L_x_26:
[----:B-----5:R-:W-:Y:S01]  /*04e0*/  DADD R8, R6, R8 ;  /* 0x0000000006087229 */ /* 0x020fe20000000008 */
[----:B------:R-:W-:-:S05]  /*04f0*/  VIADD R0, R0, 0x4 ;  /* 0x0000000400007836 */ /* 0x000fca0000000000 */
[----:B------:R-:W-:Y:S02]  /*0500*/  ISETP.NE.AND P0, PT, R0, RZ, PT ;  /* 0x000000ff0000720c */ /* 0x000fe40003f05270 */
[----:B-1----:R-:W-:-:S08]  /*0510*/  DADD R8, R4, R8 ;  /* 0x0000000004087229 */ /* 0x002fd00000000008 */
[----:B------:R-:W-:-:S08]  /*0520*/  DADD R8, R6, R8 ;  /* 0x0000000006087229 */ /* 0x000fd00000000008 */
[----:B------:R-:W-:Y:S01]  /*0530*/  DADD R8, R4, R8 ;  /* 0x0000000004087229 */ /* 0x000fe20000000008 */
[----:B------:R-:W-:Y:S10]  /*0540*/  @P0 BRA `(.L_x_26) ;  /* 0xfffffffc00e40947 */ /* 0x000ff4000383ffff */
.L_x_32:
[----:B------:R-:W-:Y:S05]  /*0550*/  BSYNC.RECONVERGENT B0 ;  /* 0x0000000000007941 */ /* 0x000fea0003800200 */
.L_x_25:
[----:B-----5:R-:W-:Y:S01]  /*0560*/  STG.E.64 desc[UR6][R2.64], R8 ;  /* 0x0000000802007986 */ /* 0x020fe2000c101b06 */
[----:B------:R-:W-:Y:S05]  /*0570*/  EXIT ;  /* 0x000000000000794d */ /* 0x000fea0003800000 */
.L_x_33:
        /* <DEDUP_REMOVED lines=16> */
.L_x_42:


//--------------------- .text._Z19wiAtomicOnGlobalMemIdEvPT_i --------------------------
	.section	.text._Z19wiAtomicOnGlobalMemIdEvPT_i,"ax",@progbits
	.align	128
        .global         _Z19wiAtomicOnGlobalMemIdEvPT_i
        .type           _Z19wiAtomicOnGlobalMemIdEvPT_i,@function
        .size           _Z19wiAtomicOnGlobalMemIdEvPT_i,(.L_x_43 - _Z19wiAtomicOnGlobalMemIdEvPT_i)
        .other          _Z19wiAtomicOnGlobalMemIdEvPT_i,@"STO_CUDA_ENTRY STV_DEFAULT"
_Z19wiAtomicOnGlobalMemIdEvPT_i:
.text._Z19wiAtomicOnGlobalMemIdEvPT_i:
        /* <DEDUP_REMOVED lines=18> */
.L_x_35:
[----:B0-----:R-:W-:Y:S02]  /*0120*/  LOP3.LUT R4, R0, 0x1, RZ, 0xc0, !PT ;  /* 0x0000000100047812 */ /* 0x001fe400078ec0ff */
[----:B------:R-:W-:-:S04]  /*0130*/  IADD3 R6, PT, PT, R6, 0x1, RZ ;  /* 0x0000000106067810 */ /* 0x000fc80007ffe0ff */
[----:B------:R-:W0:Y:S01]  /*0140*/  I2F.F64.U32 R4, R4 ;  /* 0x0000000400047312 */ /* 0x000e220000201800 */
[----:B------:R-:W-:Y:S01]  /*0150*/  ISETP.NE.AND P1, PT, R6, RZ, PT ;  /* 0x000000ff0600720c */ /* 0x000fe20003f25270 */
[----:B------:R-:W-:Y:S01]  /*0160*/  VIADD R0, R0, 0x1 ;  /* 0x0000000100007836 */ /* 0x000fe20000000000 */
[----:B0-----:R0:W-:Y:S11]  /*0170*/  REDG.E.ADD.F64.RN.STRONG.GPU desc[UR4][R2.64], R4 ;  /* 0x00000004020079a6 */ /* 0x0011f6000c12ff04 */
[----:B------:R-:W-:Y:S05]  /*0180*/  @P1 BRA `(.L_x_35) ;  /* 0xfffffffc00e41947 */ /* 0x000fea000383ffff */
.L_x_34:
[----:B------:R-:W-:Y:S05]  /*0190*/  @!P0 EXIT ;  /* 0x000000000000894d */ /* 0x000fea0003800000 */
[C---:B0-----:R-:W-:Y:S02]  /*01a0*/  LOP3.LUT R4, R0.reuse, 0x1, RZ, 0xc0, !PT ;  /* 0x0000000100047812 */ /* 0x041fe400078ec0ff */
[C---:B------:R-:W-:Y:S01]  /*01b0*/  LOP3.LUT R6, R0.reuse, 0x1, RZ, 0xc, !PT ;  /* 0x0000000100067812 */ /* 0x040fe200078e0cff */
[----:B------:R-:W-:-:S03]  /*01c0*/  IMAD.IADD R0, R0, 0x1, -R9 ;  /* 0x0000000100007824 */ /* 0x000fc600078e0a09 */
[----:B------:R-:W0:Y:S08]  /*01d0*/  I2F.F64.U32 R4, R4 ;  /* 0x0000000400047312 */ /* 0x000e300000201800 */
[----:B------:R-:W1:Y:S02]  /*01e0*/  I2F.F64.U32 R6, R6 ;  /* 0x0000000600067312 */ /* 0x000e640000201800 */
.L_x_36:
[----:B------:R-:W-:Y:S01]  /*01f0*/  IADD3 R0, PT, PT, R0, 0x4, RZ ;  /* 0x0000000400007810 */ /* 0x000fe20007ffe0ff */
[----:B0-2---:R2:W-:Y:S03]  /*0200*/  REDG.E.ADD.F64.RN.STRONG.GPU desc[UR4][R2.64], R4 ;  /* 0x00000004020079a6 */ /* 0x0055e6000c12ff04 */
[----:B------:R-:W-:Y:S01]  /*0210*/  ISETP.NE.AND P0, PT, R0, RZ, PT ;  /* 0x000000ff0000720c */ /* 0x000fe20003f05270 */
[----:B-1----:R2:W-:Y:S04]  /*0220*/  REDG.E.ADD.F64.RN.STRONG.GPU desc[UR4][R2.64], R6 ;  /* 0x00000006020079a6 */ /* 0x0025e8000c12ff04 */
[----:B------:R2:W-:Y:S04]  /*0230*/  REDG.E.ADD.F64.RN.STRONG.GPU desc[UR4][R2.64], R4 ;  /* 0x00000004020079a6 */ /* 0x0005e8000c12ff04 */
[----:B------:R2:W-:Y:S04]  /*0240*/  REDG.E.ADD.F64.RN.STRONG.GPU desc[UR4][R2.64], R6 ;  /* 0x00000006020079a6 */ /* 0x0005e8000c12ff04 */
[----:B------:R-:W-:Y:S05]  /*0250*/  @P0 BRA `(.L_x_36) ;  /* 0xfffffffc00e40947 */ /* 0x000fea000383ffff */
[----:B------:R-:W-:Y:S05]  /*0260*/  EXIT ;  /* 0x000000000000794d */ /* 0x000fea0003800000 */
.L_x_37:
        /* <DEDUP_REMOVED lines=9> */
.L_x_43:


//--------------------- .nv.shared.reserved.0     --------------------------
	.section	.nv.shared.reserved.0,"aw",@nobits
	.weak		__nv_reservedSMEM_offset_0_alias
	.size		__nv_reservedSMEM_offset_0_alias, 0, 64
	.other		__nv_reservedSMEM_offset_0_alias,@"STO_CUDA_RESERVED_SHARED STV_DEFAULT"
__nv_reservedSMEM_offset_0_alias:
	.zero		0
	.zero		64


//--------------------- .nv.constant0._Z19woAtomicOnGlobalMemIfEvPT_i --------------------------
	.section	.nv.constant0._Z19woAtomicOnGlobalMemIfEvPT_i,"a",@progbits
	.sectionflags	@""
	.align	4
.nv.constant0._Z19woAtomicOnGlobalMemIfEvPT_i:
	.zero		908


//--------------------- .nv.constant0._Z19wiAtomicOnGlobalMemIfEvPT_i --------------------------
	.section	.nv.constant0._Z19wiAtomicOnGlobalMemIfEvPT_i,"a",@progbits
	.sectionflags	@""
	.align	4
.nv.constant0._Z19wiAtomicOnGlobalMemIfEvPT_i:
	.zero		908


//--------------------- .nv.constant0._Z19woAtomicOnGlobalMemIiEvPT_i --------------------------
	.section	.nv.constant0._Z19woAtomicOnGlobalMemIiEvPT_i,"a",@progbits
	.sectionflags	@""
	.align	4
.nv.constant0._Z19woAtomicOnGlobalMemIiEvPT_i:
	.zero		908


//--------------------- .nv.constant0._Z19wiAtomicOnGlobalMemIiEvPT_i --------------------------
	.section	.nv.constant0._Z19wiAtomicOnGlobalMemIiEvPT_i,"a",@progbits
	.sectionflags	@""
	.align	4
.nv.constant0._Z19wiAtomicOnGlobalMemIiEvPT_i:
	.zero		908


//--------------------- .nv.constant0._Z19woAtomicOnGlobalMemIdEvPT_i --------------------------
	.section	.nv.constant0._Z19woAtomicOnGlobalMemIdEvPT_i,"a",@progbits
	.sectionflags	@""
	.align	4
.nv.constant0._Z19woAtomicOnGlobalMemIdEvPT_i:
	.zero		908


//--------------------- .nv.constant0._Z19wiAtomicOnGlobalMemIdEvPT_i --------------------------
	.section	.nv.constant0._Z19wiAtomicOnGlobalMemIdEvPT_i,"a",@progbits
	.sectionflags	@""
	.align	4
.nv.constant0._Z19wiAtomicOnGlobalMemIdEvPT_i:
	.zero		908


//--------------------- SYMBOLS --------------------------

	.type		.nv.reservedSmem.offset0,@object
	.size		.nv.reservedSmem.offset0,0x4
